//
// Generated by NVIDIA NVVM Compiler
//
// Compiler Build ID: CL-36424714
// Cuda compilation tools, release 13.0, V13.0.88
// Based on NVVM 20.0.0
//

.version 9.0
.target sm_100
.address_size 64

	// .globl	_Z22matrix_multiply_simplePfS_S_m
// _ZZ15matrix_multiplyPfS_S_mE6tile_a has been demoted
// _ZZ15matrix_multiplyPfS_S_mE6tile_b has been demoted

.visible .entry _Z22matrix_multiply_simplePfS_S_m(
	.param .u64 .ptr .align 1 _Z22matrix_multiply_simplePfS_S_m_param_0,
	.param .u64 .ptr .align 1 _Z22matrix_multiply_simplePfS_S_m_param_1,
	.param .u64 .ptr .align 1 _Z22matrix_multiply_simplePfS_S_m_param_2,
	.param .u64 _Z22matrix_multiply_simplePfS_S_m_param_3
)
{
	.reg .pred 	%p<10>;
	.reg .b32 	%r<9>;
	.reg .b32 	%f<67>;
	.reg .b64 	%rd<104>;

	ld.param.u64 	%rd26, [_Z22matrix_multiply_simplePfS_S_m_param_0];
	ld.param.u64 	%rd27, [_Z22matrix_multiply_simplePfS_S_m_param_1];
	ld.param.u64 	%rd24, [_Z22matrix_multiply_simplePfS_S_m_param_2];
	ld.param.u64 	%rd25, [_Z22matrix_multiply_simplePfS_S_m_param_3];
	cvta.to.global.u64 	%rd1, %rd27;
	cvta.to.global.u64 	%rd2, %rd26;
	mov.u32 	%r1, %ctaid.y;
	mov.u32 	%r2, %ntid.y;
	mov.u32 	%r3, %tid.y;
	mad.lo.s32 	%r4, %r1, %r2, %r3;
	mov.u32 	%r5, %ctaid.x;
	mov.u32 	%r6, %ntid.x;
	mov.u32 	%r7, %tid.x;
	mad.lo.s32 	%r8, %r5, %r6, %r7;
	cvt.u64.u32 	%rd3, %r4;
	cvt.s64.s32 	%rd4, %r8;
	max.u64 	%rd28, %rd3, %rd4;
	setp.ge.u64 	%p1, %rd28, %rd25;
	@%p1 bra 	$L__BB0_13;
	mul.lo.s64 	%rd5, %rd25, %rd3;
	add.s64 	%rd30, %rd25, -1;
	and.b64  	%rd6, %rd25, 7;
	setp.lt.u64 	%p2, %rd30, 7;
	mov.f32 	%f66, 0f00000000;
	mov.b64 	%rd102, 0;
	@%p2 bra 	$L__BB0_4;
	and.b64  	%rd102, %rd25, -8;
	shl.b64 	%rd31, %rd4, 2;
	add.s64 	%rd99, %rd1, %rd31;
	shl.b64 	%rd9, %rd25, 5;
	shl.b64 	%rd32, %rd5, 2;
	add.s64 	%rd33, %rd32, %rd2;
	add.s64 	%rd98, %rd33, 16;
	shl.b64 	%rd11, %rd25, 2;
	mov.f32 	%f66, 0f00000000;
	mov.u64 	%rd100, %rd102;
$L__BB0_3:
	.pragma "nounroll";
	ld.global.f32 	%f16, [%rd98+-16];
	ld.global.f32 	%f17, [%rd99];
	fma.rn.f32 	%f18, %f16, %f17, %f66;
	ld.global.f32 	%f19, [%rd98+-12];
	add.s64 	%rd34, %rd99, %rd11;
	ld.global.f32 	%f20, [%rd34];
	fma.rn.f32 	%f21, %f19, %f20, %f18;
	ld.global.f32 	%f22, [%rd98+-8];
	add.s64 	%rd35, %rd34, %rd11;
	ld.global.f32 	%f23, [%rd35];
	fma.rn.f32 	%f24, %f22, %f23, %f21;
	ld.global.f32 	%f25, [%rd98+-4];
	add.s64 	%rd36, %rd35, %rd11;
	ld.global.f32 	%f26, [%rd36];
	fma.rn.f32 	%f27, %f25, %f26, %f24;
	ld.global.f32 	%f28, [%rd98];
	add.s64 	%rd37, %rd36, %rd11;
	ld.global.f32 	%f29, [%rd37];
	fma.rn.f32 	%f30, %f28, %f29, %f27;
	ld.global.f32 	%f31, [%rd98+4];
	add.s64 	%rd38, %rd37, %rd11;
	ld.global.f32 	%f32, [%rd38];
	fma.rn.f32 	%f33, %f31, %f32, %f30;
	ld.global.f32 	%f34, [%rd98+8];
	add.s64 	%rd39, %rd38, %rd11;
	ld.global.f32 	%f35, [%rd39];
	fma.rn.f32 	%f36, %f34, %f35, %f33;
	ld.global.f32 	%f37, [%rd98+12];
	add.s64 	%rd40, %rd39, %rd11;
	ld.global.f32 	%f38, [%rd40];
	fma.rn.f32 	%f66, %f37, %f38, %f36;
	add.s64 	%rd100, %rd100, -8;
	add.s64 	%rd99, %rd99, %rd9;
	add.s64 	%rd98, %rd98, 32;
	setp.ne.s64 	%p3, %rd100, 0;
	@%p3 bra 	$L__BB0_3;
$L__BB0_4:
	setp.eq.s64 	%p4, %rd6, 0;
	@%p4 bra 	$L__BB0_12;
	and.b64  	%rd19, %rd25, 3;
	setp.lt.u64 	%p5, %rd6, 4;
	@%p5 bra 	$L__BB0_7;
	add.s64 	%rd41, %rd102, %rd5;
	shl.b64 	%rd42, %rd41, 2;
	add.s64 	%rd43, %rd2, %rd42;
	ld.global.f32 	%f40, [%rd43];
	mad.lo.s64 	%rd44, %rd102, %rd25, %rd4;
	shl.b64 	%rd45, %rd44, 2;
	add.s64 	%rd46, %rd1, %rd45;
	ld.global.f32 	%f41, [%rd46];
	fma.rn.f32 	%f42, %f40, %f41, %f66;
	add.s64 	%rd47, %rd102, 1;
	and.b64  	%rd48, %rd47, 4294967295;
	add.s64 	%rd49, %rd48, %rd5;
	shl.b64 	%rd50, %rd49, 2;
	add.s64 	%rd51, %rd2, %rd50;
	ld.global.f32 	%f43, [%rd51];
	mad.lo.s64 	%rd52, %rd48, %rd25, %rd4;
	shl.b64 	%rd53, %rd52, 2;
	add.s64 	%rd54, %rd1, %rd53;
	ld.global.f32 	%f44, [%rd54];
	fma.rn.f32 	%f45, %f43, %f44, %f42;
	add.s64 	%rd55, %rd102, 2;
	and.b64  	%rd56, %rd55, 4294967295;
	add.s64 	%rd57, %rd56, %rd5;
	shl.b64 	%rd58, %rd57, 2;
	add.s64 	%rd59, %rd2, %rd58;
	ld.global.f32 	%f46, [%rd59];
	mad.lo.s64 	%rd60, %rd56, %rd25, %rd4;
	shl.b64 	%rd61, %rd60, 2;
	add.s64 	%rd62, %rd1, %rd61;
	ld.global.f32 	%f47, [%rd62];
	fma.rn.f32 	%f48, %f46, %f47, %f45;
	add.s64 	%rd63, %rd102, 3;
	and.b64  	%rd64, %rd63, 4294967295;
	add.s64 	%rd65, %rd64, %rd5;
	shl.b64 	%rd66, %rd65, 2;
	add.s64 	%rd67, %rd2, %rd66;
	ld.global.f32 	%f49, [%rd67];
	mad.lo.s64 	%rd68, %rd64, %rd25, %rd4;
	shl.b64 	%rd69, %rd68, 2;
	add.s64 	%rd70, %rd1, %rd69;
	ld.global.f32 	%f50, [%rd70];
	fma.rn.f32 	%f66, %f49, %f50, %f48;
	add.s64 	%rd71, %rd102, 4;
	and.b64  	%rd102, %rd71, 4294967295;
$L__BB0_7:
	setp.eq.s64 	%p6, %rd19, 0;
	@%p6 bra 	$L__BB0_12;
	setp.eq.s64 	%p7, %rd19, 1;
	@%p7 bra 	$L__BB0_10;
	add.s64 	%rd72, %rd102, %rd5;
	shl.b64 	%rd73, %rd72, 2;
	add.s64 	%rd74, %rd2, %rd73;
	ld.global.f32 	%f52, [%rd74];
	mad.lo.s64 	%rd75, %rd102, %rd25, %rd4;
	shl.b64 	%rd76, %rd75, 2;
	add.s64 	%rd77, %rd1, %rd76;
	ld.global.f32 	%f53, [%rd77];
	fma.rn.f32 	%f54, %f52, %f53, %f66;
	add.s64 	%rd78, %rd102, 1;
	and.b64  	%rd79, %rd78, 4294967295;
	add.s64 	%rd80, %rd79, %rd5;
	shl.b64 	%rd81, %rd80, 2;
	add.s64 	%rd82, %rd2, %rd81;
	ld.global.f32 	%f55, [%rd82];
	mad.lo.s64 	%rd83, %rd79, %rd25, %rd4;
	shl.b64 	%rd84, %rd83, 2;
	add.s64 	%rd85, %rd1, %rd84;
	ld.global.f32 	%f56, [%rd85];
	fma.rn.f32 	%f66, %f55, %f56, %f54;
	add.s64 	%rd86, %rd102, 2;
	and.b64  	%rd102, %rd86, 4294967295;
$L__BB0_10:
	and.b64  	%rd87, %rd25, 1;
	setp.eq.b64 	%p8, %rd87, 1;
	not.pred 	%p9, %p8;
	@%p9 bra 	$L__BB0_12;
	add.s64 	%rd88, %rd102, %rd5;
	shl.b64 	%rd89, %rd88, 2;
	add.s64 	%rd90, %rd2, %rd89;
	ld.global.f32 	%f57, [%rd90];
	mad.lo.s64 	%rd91, %rd102, %rd25, %rd4;
	shl.b64 	%rd92, %rd91, 2;
	add.s64 	%rd93, %rd1, %rd92;
	ld.global.f32 	%f58, [%rd93];
	fma.rn.f32 	%f66, %f57, %f58, %f66;
$L__BB0_12:
	add.s64 	%rd94, %rd5, %rd4;
	cvta.to.global.u64 	%rd95, %rd24;
	shl.b64 	%rd96, %rd94, 2;
	add.s64 	%rd97, %rd95, %rd96;
	st.global.f32 	[%rd97], %f66;
$L__BB0_13:
	ret;

}
	// .globl	_Z15matrix_multiplyPfS_S_m
.visible .entry _Z15matrix_multiplyPfS_S_m(
	.param .u64 .ptr .align 1 _Z15matrix_multiplyPfS_S_m_param_0,
	.param .u64 .ptr .align 1 _Z15matrix_multiplyPfS_S_m_param_1,
	.param .u64 .ptr .align 1 _Z15matrix_multiplyPfS_S_m_param_2,
	.param .u64 _Z15matrix_multiplyPfS_S_m_param_3
)
{
	.reg .pred 	%p<6>;
	.reg .b32 	%r<40>;
	.reg .b32 	%f<163>;
	.reg .b64 	%rd<51>;
	// demoted variable
	.shared .align 4 .b8 _ZZ15matrix_multiplyPfS_S_mE6tile_a[1024];
	// demoted variable
	.shared .align 4 .b8 _ZZ15matrix_multiplyPfS_S_mE6tile_b[1024];
	ld.param.u64 	%rd10, [_Z15matrix_multiplyPfS_S_m_param_3];
	mov.u32 	%r9, %tid.x;
	mov.u32 	%r1, %tid.y;
	mov.u32 	%r10, %ctaid.y;
	mov.u32 	%r11, %ntid.y;
	mad.lo.s32 	%r12, %r10, %r11, %r1;
	mov.u32 	%r13, %ctaid.x;
	mov.u32 	%r14, %ntid.x;
	mad.lo.s32 	%r15, %r13, %r14, %r9;
	cvt.u64.u32 	%rd1, %r12;
	cvt.s64.s32 	%rd2, %r15;
	max.u64 	%rd11, %rd1, %rd2;
	setp.ge.u64 	%p1, %rd11, %rd10;
	@%p1 bra 	$L__BB1_9;
	shr.u64 	%rd3, %rd10, 4;
	setp.lt.u64 	%p2, %rd10, 16;
	mov.f32 	%f162, 0f00000000;
	@%p2 bra 	$L__BB1_8;
	shl.b32 	%r17, %r1, 6;
	mov.u32 	%r18, _ZZ15matrix_multiplyPfS_S_mE6tile_a;
	add.s32 	%r2, %r18, %r17;
	setp.eq.s64 	%p3, %rd3, 1;
	mov.f32 	%f162, 0f00000000;
	mov.b32 	%r39, 0;
	@%p3 bra 	$L__BB1_6;
	and.b64  	%rd50, %rd3, 1152921504606846974;
	mov.f32 	%f162, 0f00000000;
	mov.b32 	%r38, 16;
	cvt.u64.u32 	%rd13, %r9;
	mad.lo.s64 	%rd14, %rd10, %rd1, %rd13;
	shl.b32 	%r22, %r9, 2;
	mov.u32 	%r37, %r1;
$L__BB1_4:
	ld.param.u64 	%rd47, [_Z15matrix_multiplyPfS_S_m_param_1];
	ld.param.u64 	%rd45, [_Z15matrix_multiplyPfS_S_m_param_0];
	add.s32 	%r20, %r38, -16;
	cvt.u64.u32 	%rd12, %r20;
	add.s64 	%rd15, %rd14, %rd12;
	cvta.to.global.u64 	%rd16, %rd45;
	shl.b64 	%rd17, %rd15, 2;
	add.s64 	%rd18, %rd16, %rd17;
	ld.global.f32 	%f11, [%rd18];
	add.s32 	%r23, %r2, %r22;
	st.shared.f32 	[%r23], %f11;
	cvt.u64.u32 	%rd19, %r37;
	mad.lo.s64 	%rd20, %rd10, %rd19, %rd2;
	cvta.to.global.u64 	%rd21, %rd47;
	shl.b64 	%rd22, %rd20, 2;
	add.s64 	%rd23, %rd21, %rd22;
	ld.global.f32 	%f12, [%rd23];
	mov.u32 	%r25, _ZZ15matrix_multiplyPfS_S_mE6tile_b;
	add.s32 	%r26, %r25, %r22;
	add.s32 	%r27, %r26, %r17;
	st.shared.f32 	[%r27], %f12;
	bar.sync 	0;
	ld.shared.f32 	%f13, [%r2];
	ld.shared.f32 	%f14, [%r26];
	fma.rn.f32 	%f15, %f13, %f14, %f162;
	ld.shared.f32 	%f16, [%r2+4];
	ld.shared.f32 	%f17, [%r26+64];
	fma.rn.f32 	%f18, %f16, %f17, %f15;
	ld.shared.f32 	%f19, [%r2+8];
	ld.shared.f32 	%f20, [%r26+128];
	fma.rn.f32 	%f21, %f19, %f20, %f18;
	ld.shared.f32 	%f22, [%r2+12];
	ld.shared.f32 	%f23, [%r26+192];
	fma.rn.f32 	%f24, %f22, %f23, %f21;
	ld.shared.f32 	%f25, [%r2+16];
	ld.shared.f32 	%f26, [%r26+256];
	fma.rn.f32 	%f27, %f25, %f26, %f24;
	ld.shared.f32 	%f28, [%r2+20];
	ld.shared.f32 	%f29, [%r26+320];
	fma.rn.f32 	%f30, %f28, %f29, %f27;
	ld.shared.f32 	%f31, [%r2+24];
	ld.shared.f32 	%f32, [%r26+384];
	fma.rn.f32 	%f33, %f31, %f32, %f30;
	ld.shared.f32 	%f34, [%r2+28];
	ld.shared.f32 	%f35, [%r26+448];
	fma.rn.f32 	%f36, %f34, %f35, %f33;
	ld.shared.f32 	%f37, [%r2+32];
	ld.shared.f32 	%f38, [%r26+512];
	fma.rn.f32 	%f39, %f37, %f38, %f36;
	ld.shared.f32 	%f40, [%r2+36];
	ld.shared.f32 	%f41, [%r26+576];
	fma.rn.f32 	%f42, %f40, %f41, %f39;
	ld.shared.f32 	%f43, [%r2+40];
	ld.shared.f32 	%f44, [%r26+640];
	fma.rn.f32 	%f45, %f43, %f44, %f42;
	ld.shared.f32 	%f46, [%r2+44];
	ld.shared.f32 	%f47, [%r26+704];
	fma.rn.f32 	%f48, %f46, %f47, %f45;
	ld.shared.f32 	%f49, [%r2+48];
	ld.shared.f32 	%f50, [%r26+768];
	fma.rn.f32 	%f51, %f49, %f50, %f48;
	ld.shared.f32 	%f52, [%r2+52];
	ld.shared.f32 	%f53, [%r26+832];
	fma.rn.f32 	%f54, %f52, %f53, %f51;
	ld.shared.f32 	%f55, [%r2+56];
	ld.shared.f32 	%f56, [%r26+896];
	fma.rn.f32 	%f57, %f55, %f56, %f54;
	ld.shared.f32 	%f58, [%r2+60];
	ld.shared.f32 	%f59, [%r26+960];
	fma.rn.f32 	%f60, %f58, %f59, %f57;
	bar.sync 	0;
	ld.global.f32 	%f61, [%rd18+64];
	st.shared.f32 	[%r23], %f61;
	add.s32 	%r28, %r37, 16;
	cvt.u64.u32 	%rd24, %r28;
	mad.lo.s64 	%rd25, %rd10, %rd24, %rd2;
	shl.b64 	%rd26, %rd25, 2;
	add.s64 	%rd27, %rd21, %rd26;
	ld.global.f32 	%f62, [%rd27];
	st.shared.f32 	[%r27], %f62;
	bar.sync 	0;
	ld.shared.f32 	%f63, [%r2];
	ld.shared.f32 	%f64, [%r26];
	fma.rn.f32 	%f65, %f63, %f64, %f60;
	ld.shared.f32 	%f66, [%r2+4];
	ld.shared.f32 	%f67, [%r26+64];
	fma.rn.f32 	%f68, %f66, %f67, %f65;
	ld.shared.f32 	%f69, [%r2+8];
	ld.shared.f32 	%f70, [%r26+128];
	fma.rn.f32 	%f71, %f69, %f70, %f68;
	ld.shared.f32 	%f72, [%r2+12];
	ld.shared.f32 	%f73, [%r26+192];
	fma.rn.f32 	%f74, %f72, %f73, %f71;
	ld.shared.f32 	%f75, [%r2+16];
	ld.shared.f32 	%f76, [%r26+256];
	fma.rn.f32 	%f77, %f75, %f76, %f74;
	ld.shared.f32 	%f78, [%r2+20];
	ld.shared.f32 	%f79, [%r26+320];
	fma.rn.f32 	%f80, %f78, %f79, %f77;
	ld.shared.f32 	%f81, [%r2+24];
	ld.shared.f32 	%f82, [%r26+384];
	fma.rn.f32 	%f83, %f81, %f82, %f80;
	ld.shared.f32 	%f84, [%r2+28];
	ld.shared.f32 	%f85, [%r26+448];
	fma.rn.f32 	%f86, %f84, %f85, %f83;
	ld.shared.f32 	%f87, [%r2+32];
	ld.shared.f32 	%f88, [%r26+512];
	fma.rn.f32 	%f89, %f87, %f88, %f86;
	ld.shared.f32 	%f90, [%r2+36];
	ld.shared.f32 	%f91, [%r26+576];
	fma.rn.f32 	%f92, %f90, %f91, %f89;
	ld.shared.f32 	%f93, [%r2+40];
	ld.shared.f32 	%f94, [%r26+640];
	fma.rn.f32 	%f95, %f93, %f94, %f92;
	ld.shared.f32 	%f96, [%r2+44];
	ld.shared.f32 	%f97, [%r26+704];
	fma.rn.f32 	%f98, %f96, %f97, %f95;
	ld.shared.f32 	%f99, [%r2+48];
	ld.shared.f32 	%f100, [%r26+768];
	fma.rn.f32 	%f101, %f99, %f100, %f98;
	ld.shared.f32 	%f102, [%r2+52];
	ld.shared.f32 	%f103, [%r26+832];
	fma.rn.f32 	%f104, %f102, %f103, %f101;
	ld.shared.f32 	%f105, [%r2+56];
	ld.shared.f32 	%f106, [%r26+896];
	fma.rn.f32 	%f107, %f105, %f106, %f104;
	ld.shared.f32 	%f108, [%r2+60];
	ld.shared.f32 	%f109, [%r26+960];
	fma.rn.f32 	%f162, %f108, %f109, %f107;
	bar.sync 	0;
	add.s32 	%r38, %r38, 32;
	add.s32 	%r37, %r37, 32;
	add.s64 	%rd50, %rd50, -2;
	setp.ne.s64 	%p4, %rd50, 0;
	@%p4 bra 	$L__BB1_4;
	add.s32 	%r39, %r38, -16;
$L__BB1_6:
	and.b64  	%rd28, %rd10, 16;
	setp.eq.s64 	%p5, %rd28, 0;
	@%p5 bra 	$L__BB1_8;
	ld.param.u64 	%rd48, [_Z15matrix_multiplyPfS_S_m_param_1];
	ld.param.u64 	%rd46, [_Z15matrix_multiplyPfS_S_m_param_0];
	cvt.u64.u32 	%rd29, %r39;
	cvt.u64.u32 	%rd30, %r9;
	mad.lo.s64 	%rd31, %rd10, %rd1, %rd30;
	add.s64 	%rd32, %rd31, %rd29;
	cvta.to.global.u64 	%rd33, %rd46;
	shl.b64 	%rd34, %rd32, 2;
	add.s64 	%rd35, %rd33, %rd34;
	ld.global.f32 	%f110, [%rd35];
	shl.b32 	%r30, %r9, 2;
	add.s32 	%r31, %r2, %r30;
	st.shared.f32 	[%r31], %f110;
	add.s32 	%r32, %r39, %r1;
	cvt.u64.u32 	%rd36, %r32;
	mad.lo.s64 	%rd37, %rd10, %rd36, %rd2;
	cvta.to.global.u64 	%rd38, %rd48;
	shl.b64 	%rd39, %rd37, 2;
	add.s64 	%rd40, %rd38, %rd39;
	ld.global.f32 	%f111, [%rd40];
	mov.u32 	%r34, _ZZ15matrix_multiplyPfS_S_mE6tile_b;
	add.s32 	%r35, %r34, %r30;
	add.s32 	%r36, %r35, %r17;
	st.shared.f32 	[%r36], %f111;
	bar.sync 	0;
	ld.shared.f32 	%f112, [%r2];
	ld.shared.f32 	%f113, [%r35];
	fma.rn.f32 	%f114, %f112, %f113, %f162;
	ld.shared.f32 	%f115, [%r2+4];
	ld.shared.f32 	%f116, [%r35+64];
	fma.rn.f32 	%f117, %f115, %f116, %f114;
	ld.shared.f32 	%f118, [%r2+8];
	ld.shared.f32 	%f119, [%r35+128];
	fma.rn.f32 	%f120, %f118, %f119, %f117;
	ld.shared.f32 	%f121, [%r2+12];
	ld.shared.f32 	%f122, [%r35+192];
	fma.rn.f32 	%f123, %f121, %f122, %f120;
	ld.shared.f32 	%f124, [%r2+16];
	ld.shared.f32 	%f125, [%r35+256];
	fma.rn.f32 	%f126, %f124, %f125, %f123;
	ld.shared.f32 	%f127, [%r2+20];
	ld.shared.f32 	%f128, [%r35+320];
	fma.rn.f32 	%f129, %f127, %f128, %f126;
	ld.shared.f32 	%f130, [%r2+24];
	ld.shared.f32 	%f131, [%r35+384];
	fma.rn.f32 	%f132, %f130, %f131, %f129;
	ld.shared.f32 	%f133, [%r2+28];
	ld.shared.f32 	%f134, [%r35+448];
	fma.rn.f32 	%f135, %f133, %f134, %f132;
	ld.shared.f32 	%f136, [%r2+32];
	ld.shared.f32 	%f137, [%r35+512];
	fma.rn.f32 	%f138, %f136, %f137, %f135;
	ld.shared.f32 	%f139, [%r2+36];
	ld.shared.f32 	%f140, [%r35+576];
	fma.rn.f32 	%f141, %f139, %f140, %f138;
	ld.shared.f32 	%f142, [%r2+40];
	ld.shared.f32 	%f143, [%r35+640];
	fma.rn.f32 	%f144, %f142, %f143, %f141;
	ld.shared.f32 	%f145, [%r2+44];
	ld.shared.f32 	%f146, [%r35+704];
	fma.rn.f32 	%f147, %f145, %f146, %f144;
	ld.shared.f32 	%f148, [%r2+48];
	ld.shared.f32 	%f149, [%r35+768];
	fma.rn.f32 	%f150, %f148, %f149, %f147;
	ld.shared.f32 	%f151, [%r2+52];
	ld.shared.f32 	%f152, [%r35+832];
	fma.rn.f32 	%f153, %f151, %f152, %f150;
	ld.shared.f32 	%f154, [%r2+56];
	ld.shared.f32 	%f155, [%r35+896];
	fma.rn.f32 	%f156, %f154, %f155, %f153;
	ld.shared.f32 	%f157, [%r2+60];
	ld.shared.f32 	%f158, [%r35+960];
	fma.rn.f32 	%f162, %f157, %f158, %f156;
	bar.sync 	0;
$L__BB1_8:
	ld.param.u64 	%rd49, [_Z15matrix_multiplyPfS_S_m_param_2];
	mad.lo.s64 	%rd41, %rd10, %rd1, %rd2;
	cvta.to.global.u64 	%rd42, %rd49;
	shl.b64 	%rd43, %rd41, 2;
	add.s64 	%rd44, %rd42, %rd43;
	st.global.f32 	[%rd44], %f162;
$L__BB1_9:
	ret;

}


// ===== COMPILED SASS (sm_100) =====

	.target	sm_100

	.elftype	@"ET_EXEC"


//--------------------- .note.nv.tkinfo           --------------------------
	.section	.note.nv.tkinfo,"",@"SHT_NOTE"
	.sectionflags	@"SHF_NOTE_NV_TKINFO"
	.tkinfo
        /*0018*/ 	.word	0x00000002
        /*0030*/ 	.string	""
        /*0030*/ 	.string	"ptxas"
        /*0030*/ 	.string	"Cuda compilation tools, release 13.0, V13.0.88"
        /*0030*/ 	.string	"Build cuda_13.0.r13.0/compiler.36424714_0"
        /*0030*/ 	.string	"-arch sm_100 -m 64 "



//--------------------- .note.nv.cuinfo           --------------------------
	.section	.note.nv.cuinfo,"",@"SHT_NOTE"
	.sectionflags	@"SHF_NOTE_NV_CUINFO"
        /*0018*/ 	.short	0x0002
        /*001a*/ 	.short	0x0064
        /*001c*/ 	.short	0x0082
	.zero		2


//--------------------- .nv.info                  --------------------------
	.section	.nv.info,"",@"SHT_CUDA_INFO"
	.align	4


	//----- nvinfo : EIATTR_REGCOUNT
	.align		4
        /*0000*/ 	.byte	0x04, 0x2f
        /*0002*/ 	.short	(.L_1 - .L_0)
	.align		4
.L_0:
        /*0004*/ 	.word	index@(_Z22matrix_multiply_simplePfS_S_m)
        /*0008*/ 	.word	0x00000020


	//----- nvinfo : EIATTR_FRAME_SIZE
	.align		4
.L_1:
        /*000c*/ 	.byte	0x04, 0x11
        /*000e*/ 	.short	(.L_3 - .L_2)
	.align		4
.L_2:
        /*0010*/ 	.word	index@(_Z22matrix_multiply_simplePfS_S_m)
        /*0014*/ 	.word	0x00000000


	//----- nvinfo : EIATTR_REGCOUNT
	.align		4
.L_3:
        /*0018*/ 	.byte	0x04, 0x2f
        /*001a*/ 	.short	(.L_5 - .L_4)
	.align		4
.L_4:
        /*001c*/ 	.word	index@(_Z15matrix_multiplyPfS_S_m)
        /*0020*/ 	.word	0x00000020


	//----- nvinfo : EIATTR_FRAME_SIZE
	.align		4
.L_5:
        /*0024*/ 	.byte	0x04, 0x11
        /*0026*/ 	.short	(.L_7 - .L_6)
	.align		4
.L_6:
        /*0028*/ 	.word	index@(_Z15matrix_multiplyPfS_S_m)
        /*002c*/ 	.word	0x00000000


	//----- nvinfo : EIATTR_MIN_STACK_SIZE
	.align		4
.L_7:
        /*0030*/ 	.byte	0x04, 0x12
        /*0032*/ 	.short	(.L_9 - .L_8)
	.align		4
.L_8:
        /*0034*/ 	.word	index@(_Z15matrix_multiplyPfS_S_m)
        /*0038*/ 	.word	0x00000000


	//----- nvinfo : EIATTR_MIN_STACK_SIZE
	.align		4
.L_9:
        /*003c*/ 	.byte	0x04, 0x12
        /*003e*/ 	.short	(.L_11 - .L_10)
	.align		4
.L_10:
        /*0040*/ 	.word	index@(_Z22matrix_multiply_simplePfS_S_m)
        /*0044*/ 	.word	0x00000000
.L_11:


//--------------------- .nv.compat                --------------------------
	.section	.nv.compat,"",@"SHT_CUDA_COMPAT_INFO"
	.align	4
        /*0000*/ 	.byte	0x02, 0x09, 0x00, 0x00, 0x02, 0x02, 0x01, 0x00, 0x02, 0x05, 0x05, 0x00, 0x03, 0x07, 0x01, 0x01
        /*0010*/ 	.byte	0x02, 0x03, 0x00, 0x00, 0x02, 0x06, 0x01, 0x00, 0x04, 0x0b, 0x08, 0x00, 0x09, 0x00, 0x00, 0x00
        /*0020*/ 	.byte	0x00, 0x00, 0x00, 0x00


//--------------------- .nv.info._Z15matrix_multiplyPfS_S_m --------------------------
	.section	.nv.info._Z15matrix_multiplyPfS_S_m,"",@"SHT_CUDA_INFO"
	.sectionflags	@""
	.align	4


	//----- nvinfo : EIATTR_CUDA_API_VERSION
	.align		4
        /*0000*/ 	.byte	0x04, 0x37
        /*0002*/ 	.short	(.L_13 - .L_12)
.L_12:
        /*0004*/ 	.word	0x00000082


	//----- nvinfo : EIATTR_KPARAM_INFO
	.align		4
.L_13:
        /*0008*/ 	.byte	0x04, 0x17
        /*000a*/ 	.short	(.L_15 - .L_14)
.L_14:
        /*000c*/ 	.word	0x00000000
        /*0010*/ 	.short	0x0003
        /*0012*/ 	.short	0x0018
        /*0014*/ 	.byte	0x00, 0xf0, 0x21, 0x00


	//----- nvinfo : EIATTR_KPARAM_INFO
	.align		4
.L_15:
        /*0018*/ 	.byte	0x04, 0x17
        /*001a*/ 	.short	(.L_17 - .L_16)
.L_16:
        /*001c*/ 	.word	0x00000000
        /*0020*/ 	.short	0x0002
        /*0022*/ 	.short	0x0010
        /*0024*/ 	.byte	0x00, 0xf5, 0x21, 0x00


	//----- nvinfo : EIATTR_KPARAM_INFO
	.align		4
.L_17:
        /*0028*/ 	.byte	0x04, 0x17
        /*002a*/ 	.short	(.L_19 - .L_18)
.L_18:
        /*002c*/ 	.word	0x00000000
        /*0030*/ 	.short	0x0001
        /*0032*/ 	.short	0x0008
        /*0034*/ 	.byte	0x00, 0xf5, 0x21, 0x00


	//----- nvinfo : EIATTR_KPARAM_INFO
	.align		4
.L_19:
        /*0038*/ 	.byte	0x04, 0x17
        /*003a*/ 	.short	(.L_21 - .L_20)
.L_20:
        /*003c*/ 	.word	0x00000000
        /*0040*/ 	.short	0x0000
        /*0042*/ 	.short	0x0000
        /*0044*/ 	.byte	0x00, 0xf5, 0x21, 0x00


	//----- nvinfo : EIATTR_SPARSE_MMA_MASK
	.align		4
.L_21:
        /*0048*/ 	.byte	0x03, 0x50
        /*004a*/ 	.short	0x0000


	//----- nvinfo : EIATTR_MAXREG_COUNT
	.align		4
        /*004c*/ 	.byte	0x03, 0x1b
        /*004e*/ 	.short	0x00ff


	//----- nvinfo : EIATTR_NUM_BARRIERS
	.align		4
        /*0050*/ 	.byte	0x02, 0x4c
        /*0052*/ 	.byte	0x01
	.zero		1


	//----- nvinfo : EIATTR_MERCURY_ISA_VERSION
	.align		4
        /*0054*/ 	.byte	0x03, 0x5f
        /*0056*/ 	.short	0x0101


	//----- nvinfo : EIATTR_VRC_CTA_INIT_COUNT
	.align		4
        /*0058*/ 	.byte	0x02, 0x4a
	.zero		1
	.zero		1


	//----- nvinfo : EIATTR_EXIT_INSTR_OFFSETS
	.align		4
        /*005c*/ 	.byte	0x04, 0x1c
        /*005e*/ 	.short	(.L_23 - .L_22)


	//   ....[0]....
.L_22:
        /*0060*/ 	.word	0x00000110


	//   ....[1]....
        /*0064*/ 	.word	0x00000e40


	//----- nvinfo : EIATTR_CBANK_PARAM_SIZE
	.align		4
.L_23:
        /*0068*/ 	.byte	0x03, 0x19
        /*006a*/ 	.short	0x0020


	//----- nvinfo : EIATTR_PARAM_CBANK
	.align		4
        /*006c*/ 	.byte	0x04, 0x0a
        /*006e*/ 	.short	(.L_25 - .L_24)
	.align		4
.L_24:
        /*0070*/ 	.word	index@(.nv.constant0._Z15matrix_multiplyPfS_S_m)
        /*0074*/ 	.short	0x0380
        /*0076*/ 	.short	0x0020


	//----- nvinfo : EIATTR_SW_WAR
	.align		4
.L_25:
        /*0078*/ 	.byte	0x04, 0x36
        /*007a*/ 	.short	(.L_27 - .L_26)
.L_26:
        /*007c*/ 	.word	0x00000008
.L_27:


//--------------------- .nv.info._Z22matrix_multiply_simplePfS_S_m --------------------------
	.section	.nv.info._Z22matrix_multiply_simplePfS_S_m,"",@"SHT_CUDA_INFO"
	.sectionflags	@""
	.align	4


	//----- nvinfo : EIATTR_CUDA_API_VERSION
	.align		4
        /*0000*/ 	.byte	0x04, 0x37
        /*0002*/ 	.short	(.L_29 - .L_28)
.L_28:
        /*0004*/ 	.word	0x00000082


	//----- nvinfo : EIATTR_KPARAM_INFO
	.align		4
.L_29:
        /*0008*/ 	.byte	0x04, 0x17
        /*000a*/ 	.short	(.L_31 - .L_30)
.L_30:
        /*000c*/ 	.word	0x00000000
        /*0010*/ 	.short	0x0003
        /*0012*/ 	.short	0x0018
        /*0014*/ 	.byte	0x00, 0xf0, 0x21, 0x00


	//----- nvinfo : EIATTR_KPARAM_INFO
	.align		4
.L_31:
        /*0018*/ 	.byte	0x04, 0x17
        /*001a*/ 	.short	(.L_33 - .L_32)
.L_32:
        /*001c*/ 	.word	0x00000000
        /*0020*/ 	.short	0x0002
        /*0022*/ 	.short	0x0010
        /*0024*/ 	.byte	0x00, 0xf5, 0x21, 0x00


	//----- nvinfo : EIATTR_KPARAM_INFO
	.align		4
.L_33:
        /*0028*/ 	.byte	0x04, 0x17
        /*002a*/ 	.short	(.L_35 - .L_34)
.L_34:
        /*002c*/ 	.word	0x00000000
        /*0030*/ 	.short	0x0001
        /*0032*/ 	.short	0x0008
        /*0034*/ 	.byte	0x00, 0xf5, 0x21, 0x00


	//----- nvinfo : EIATTR_KPARAM_INFO
	.align		4
.L_35:
        /*0038*/ 	.byte	0x04, 0x17
        /*003a*/ 	.short	(.L_37 - .L_36)
.L_36:
        /*003c*/ 	.word	0x00000000
        /*0040*/ 	.short	0x0000
        /*0042*/ 	.short	0x0000
        /*0044*/ 	.byte	0x00, 0xf5, 0x21, 0x00


	//----- nvinfo : EIATTR_SPARSE_MMA_MASK
	.align		4
.L_37:
        /*0048*/ 	.byte	0x03, 0x50
        /*004a*/ 	.short	0x0000


	//----- nvinfo : EIATTR_MAXREG_COUNT
	.align		4
        /*004c*/ 	.byte	0x03, 0x1b
        /*004e*/ 	.short	0x00ff


	//----- nvinfo : EIATTR_MERCURY_ISA_VERSION
	.align		4
        /*0050*/ 	.byte	0x03, 0x5f
        /*0052*/ 	.short	0x0101


	//----- nvinfo : EIATTR_VRC_CTA_INIT_COUNT
	.align		4
        /*0054*/ 	.byte	0x02, 0x4a
	.zero		1
	.zero		1


	//----- nvinfo : EIATTR_EXIT_INSTR_OFFSETS
	.align		4
        /*0058*/ 	.byte	0x04, 0x1c
        /*005a*/ 	.short	(.L_39 - .L_38)


	//   ....[0]....
.L_38:
        /*005c*/ 	.word	0x00000110


	//   ....[1]....
        /*0060*/ 	.word	0x00000d80


	//----- nvinfo : EIATTR_CBANK_PARAM_SIZE
	.align		4
.L_39:
        /*0064*/ 	.byte	0x03, 0x19
        /*0066*/ 	.short	0x0020


	//----- nvinfo : EIATTR_PARAM_CBANK
	.align		4
        /*0068*/ 	.byte	0x04, 0x0a
        /*006a*/ 	.short	(.L_41 - .L_40)
	.align		4
.L_40:
        /*006c*/ 	.word	index@(.nv.constant0._Z22matrix_multiply_simplePfS_S_m)
        /*0070*/ 	.short	0x0380
        /*0072*/ 	.short	0x0020


	//----- nvinfo : EIATTR_SW_WAR
	.align		4
.L_41:
        /*0074*/ 	.byte	0x04, 0x36
        /*0076*/ 	.short	(.L_43 - .L_42)
.L_42:
        /*0078*/ 	.word	0x00000008
.L_43:


//--------------------- .nv.callgraph             --------------------------
	.section	.nv.callgraph,"",@"SHT_CUDA_CALLGRAPH"
	.align	4
	.sectionentsize	8
	.align		4
        /*0000*/ 	.word	0x00000000
	.align		4
        /*0004*/ 	.word	0xffffffff
	.align		4
        /*0008*/ 	.word	0x00000000
	.align		4
        /*000c*/ 	.word	0xfffffffe
	.align		4
        /*0010*/ 	.word	0x00000000
	.align		4
        /*0014*/ 	.word	0xfffffffd
	.align		4
        /*0018*/ 	.word	0x00000000
	.align		4
        /*001c*/ 	.word	0xfffffffc


//--------------------- .text._Z15matrix_multiplyPfS_S_m --------------------------
	.section	.text._Z15matrix_multiplyPfS_S_m,"ax",@progbits
	.align	128
        .global         _Z15matrix_multiplyPfS_S_m
        .type           _Z15matrix_multiplyPfS_S_m,@function
        .size           _Z15matrix_multiplyPfS_S_m,(.L_x_10 - _Z15matrix_multiplyPfS_S_m)
        .other          _Z15matrix_multiplyPfS_S_m,@"STO_CUDA_ENTRY STV_DEFAULT"
_Z15matrix_multiplyPfS_S_m:
.text._Z15matrix_multiplyPfS_S_m:
[----:B------:R-:W-:Y:S01]  /*0000*/  LDC R1, c[0x0][0x37c] ;  /* 0x0000df00ff017b82 */ /* 0x000fe20000000800 */
[----:B------:R-:W0:Y:S07]  /*0010*/  S2R R0, SR_TID.Y ;  /* 0x0000000000007919 */ /* 0x000e2e0000002200 */
[----:B------:R-:W0:Y:S01]  /*0020*/  LDC R5, c[0x0][0x364] ;  /* 0x0000d900ff057b82 */ /* 0x000e220000000800 */
[----:B------:R-:W1:Y:S01]  /*0030*/  LDCU.64 UR12, c[0x0][0x398] ;  /* 0x00007300ff0c77ac */ /* 0x000e620008000a00 */
[----:B------:R-:W2:Y:S06]  /*0040*/  S2R R2, SR_TID.X ;  /* 0x0000000000027919 */ /* 0x000eac0000002100 */
[----:B------:R-:W0:Y:S08]  /*0050*/  S2UR UR4, SR_CTAID.Y ;  /* 0x00000000000479c3 */ /* 0x000e300000002600 */
[----:B------:R-:W2:Y:S08]  /*0060*/  S2UR UR5, SR_CTAID.X ;  /* 0x00000000000579c3 */ /* 0x000eb00000002500 */
[----:B------:R-:W2:Y:S01]  /*0070*/  LDC R19, c[0x0][0x360] ;  /* 0x0000d800ff137b82 */ /* 0x000ea20000000800 */
[----:B0-----:R-:W-:-:S02]  /*0080*/  IMAD R16, R5, UR4, R0 ;  /* 0x0000000405107c24 */ /* 0x001fc4000f8e0200 */
[----:B--2---:R-:W-:-:S05]  /*0090*/  IMAD R18, R19, UR5, R2 ;  /* 0x0000000513127c24 */ /* 0x004fca000f8e0202 */
[----:B------:R-:W-:Y:S02]  /*00a0*/  ISETP.GT.U32.AND P0, PT, R16, R18, PT ;  /* 0x000000121000720c */ /* 0x000fe40003f04070 */
[----:B------:R-:W-:-:S04]  /*00b0*/  SHF.R.S32.HI R19, RZ, 0x1f, R18 ;  /* 0x0000001fff137819 */ /* 0x000fc80000011412 */
[----:B------:R-:W-:-:S04]  /*00c0*/  ISETP.GT.U32.AND.EX P0, PT, RZ, R19, PT, P0 ;  /* 0x00000013ff00720c */ /* 0x000fc80003f04100 */
[----:B------:R-:W-:Y:S02]  /*00d0*/  SEL R4, R16, R18, P0 ;  /* 0x0000001210047207 */ /* 0x000fe40000000000 */
[----:B------:R-:W-:Y:S02]  /*00e0*/  SEL R5, R19, RZ, !P0 ;  /* 0x000000ff13057207 */ /* 0x000fe40004000000 */
[----:B-1----:R-:W-:-:S04]  /*00f0*/  ISETP.GE.U32.AND P0, PT, R4, UR12, PT ;  /* 0x0000000c04007c0c */ /* 0x002fc8000bf06070 */
[----:B------:R-:W-:-:S13]  /*0100*/  ISETP.GE.U32.AND.EX P0, PT, R5, UR13, PT, P0 ;  /* 0x0000000d05007c0c */ /* 0x000fda000bf06100 */
[----:B------:R-:W-:Y:S05]  /*0110*/  @P0 EXIT ;  /* 0x000000000000094d */ /* 0x000fea0003800000 */
[----:B------:R-:W-:Y:S01]  /*0120*/  UISETP.GE.U32.AND UP0, UPT, UR12, 0x10, UPT ;  /* 0x000000100c00788c */ /* 0x000fe2000bf06070 */
[----:B------:R-:W-:Y:S01]  /*0130*/  HFMA2 R11, -RZ, RZ, 0, 0 ;  /* 0x00000000ff0b7431 */ /* 0x000fe200000001ff */
[----:B------:R-:W0:Y:S02]  /*0140*/  LDCU.64 UR10, c[0x0][0x358] ;  /* 0x00006b00ff0a77ac */ /* 0x000e240008000a00 */
[----:B------:R-:W-:-:S09]  /*0150*/  UISETP.GE.U32.AND.EX UP0, UPT, UR13, URZ, UPT, UP0 ;  /* 0x000000ff0d00728c */ /* 0x000fd2000bf06100 */
[----:B------:R-:W-:Y:S05]  /*0160*/  BRA.U !UP0, `(.L_x_0) ;  /* 0x0000000d08147547 */ /* 0x000fea000b800000 */
[----:B------:R-:W1:Y:S01]  /*0170*/  S2UR UR6, SR_CgaCtaId ;  /* 0x00000000000679c3 */ /* 0x000e620000008800 */
[----:B------:R-:W-:Y:S01]  /*0180*/  USHF.R.U64 UR7, UR12, 0x4, UR13 ;  /* 0x000000040c077899 */ /* 0x000fe2000800120d */
[----:B------:R-:W-:Y:S01]  /*0190*/  MOV R11, RZ ;  /* 0x000000ff000b7202 */ /* 0x000fe20000000f00 */
[----:B------:R-:W-:Y:S02]  /*01a0*/  USHF.R.U32.HI UR8, URZ, 0x4, UR13 ;  /* 0x00000004ff087899 */ /* 0x000fe4000801160d */
[----:B------:R-:W-:Y:S01]  /*01b0*/  UISETP.NE.U32.AND UP0, UPT, UR7, 0x1, UPT ;  /* 0x000000010700788c */ /* 0x000fe2000bf05070 */
[----:B------:R-:W-:-:S03]  /*01c0*/  UMOV UR5, 0x400 ;  /* 0x0000040000057882 */ /* 0x000fc60000000000 */
[----:B------:R-:W-:Y:S02]  /*01d0*/  UISETP.NE.AND.EX UP0, UPT, UR8, URZ, UPT, UP0 ;  /* 0x000000ff0800728c */ /* 0x000fe4000bf05300 */
[----:B-1----:R-:W-:-:S06]  /*01e0*/  ULEA UR4, UR6, UR5, 0x18 ;  /* 0x0000000506047291 */ /* 0x002fcc000f8ec0ff */
[----:B------:R-:W-:Y:S01]  /*01f0*/  LEA R7, R0, UR4, 0x6 ;  /* 0x0000000400077c11 */ /* 0x000fe2000f8e30ff */
[----:B------:R-:W-:Y:S01]  /*0200*/  UMOV UR4, URZ ;  /* 0x000000ff00047c82 */ /* 0x000fe20008000000 */
[----:B------:R-:W-:Y:S05]  /*0210*/  BRA.U !UP0, `(.L_x_1) ;  /* 0x0000000508e07547 */ /* 0x000fea000b800000 */
[----:B------:R-:W-:Y:S01]  /*0220*/  UIADD3 UR5, UPT, UPT, UR5, 0x400, URZ ;  /* 0x0000040005057890 */ /* 0x000fe2000fffe0ff */
[----:B------:R-:W-:Y:S01]  /*0230*/  MOV R3, RZ ;  /* 0x000000ff00037202 */ /* 0x000fe20000000f00 */
[----:B------:R-:W-:Y:S01]  /*0240*/  HFMA2 R11, -RZ, RZ, 0, 0 ;  /* 0x00000000ff0b7431 */ /* 0x000fe200000001ff */
[----:B------:R-:W-:Y:S01]  /*0250*/  LEA R5, R2, R7, 0x2 ;  /* 0x0000000702057211 */ /* 0x000fe200078e10ff */
[----:B------:R-:W-:Y:S01]  /*0260*/  ULEA UR5, UR6, UR5, 0x18 ;  /* 0x0000000506057291 */ /* 0x000fe2000f8ec0ff */
[----:B------:R-:W-:Y:S01]  /*0270*/  MOV R6, R0 ;  /* 0x0000000000067202 */ /* 0x000fe20000000f00 */
[----:B------:R-:W-:Y:S01]  /*0280*/  IMAD.WIDE.U32 R20, R16, UR12, R2 ;  /* 0x0000000c10147c25 */ /* 0x000fe2000f8e0002 */
[----:B------:R-:W-:Y:S01]  /*0290*/  ULOP3.LUT UR7, UR7, 0xfffffffe, URZ, 0xc0, !UPT ;  /* 0xfffffffe07077892 */ /* 0x000fe2000f8ec0ff */
[----:B------:R-:W1:Y:S02]  /*02a0*/  LDCU.128 UR16, c[0x0][0x380] ;  /* 0x00007000ff1077ac */ /* 0x000e640008000c00 */
[----:B------:R-:W-:Y:S01]  /*02b0*/  LEA R3, R2, UR5, 0x2 ;  /* 0x0000000502037c11 */ /* 0x000fe2000f8e10ff */
[----:B------:R-:W-:Y:S01]  /*02c0*/  IMAD R4, R16, UR13, R21 ;  /* 0x0000000d10047c24 */ /* 0x000fe2000f8e0215 */
[----:B------:R-:W-:-:S02]  /*02d0*/  ULOP3.LUT UR8, UR8, 0xfffffff, URZ, 0xc0, !UPT ;  /* 0x0fffffff08087892 */ /* 0x000fc4000f8ec0ff */
[----:B------:R-:W-:Y:S01]  /*02e0*/  LEA R2, R0, R3, 0x6 ;  /* 0x0000000300027211 */ /* 0x000fe200078e30ff */
[----:B------:R-:W-:-:S09]  /*02f0*/  UMOV UR4, 0x10 ;  /* 0x0000001000047882 */ /* 0x000fd20000000000 */
.L_x_2:
[----:B------:R-:W-:Y:S01]  /*0300*/  UIADD3 UR5, UPT, UPT, UR4, -0x10, URZ ;  /* 0xfffffff004057890 */ /* 0x000fe2000fffe0ff */
[----:B------:R-:W-:-:S04]  /*0310*/  IMAD.WIDE.U32 R12, R6, UR12, R18 ;  /* 0x0000000c060c7c25 */ /* 0x000fc8000f8e0012 */
[----:B------:R-:W-:Y:S01]  /*0320*/  IMAD R9, R6, UR13, R13 ;  /* 0x0000000d06097c24 */ /* 0x000fe2000f8e020d */
[----:B------:R-:W-:Y:S02]  /*0330*/  IADD3 R10, P0, PT, R20, UR5, RZ ;  /* 0x00000005140a7c10 */ /* 0x000fe4000ff1e0ff */
[----:B-1----:R-:W-:Y:S02]  /*0340*/  LEA R8, P1, R12, UR18, 0x2 ;  /* 0x000000120c087c11 */ /* 0x002fe4000f8210ff */
[----:B------:R-:W-:Y:S02]  /*0350*/  IADD3.X R13, PT, PT, RZ, R4, RZ, P0, !PT ;  /* 0x00000004ff0d7210 */ /* 0x000fe400007fe4ff */
[----:B------:R-:W-:Y:S02]  /*0360*/  LEA R22, P0, R10, UR16, 0x2 ;  /* 0x000000100a167c11 */ /* 0x000fe4000f8010ff */
[----:B------:R-:W-:Y:S02]  /*0370*/  LEA.HI.X R9, R12, UR19, R9, 0x2, P1 ;  /* 0x000000130c097c11 */ /* 0x000fe400088f1409 */
[----:B------:R-:W-:-:S04]  /*0380*/  LEA.HI.X R23, R10, UR17, R13, 0x2, P0 ;  /* 0x000000110a177c11 */ /* 0x000fc800080f140d */
[----:B0-----:R-:W2:Y:S04]  /*0390*/  LDG.E R9, desc[UR10][R8.64] ;  /* 0x0000000a08097981 */ /* 0x001ea8000c1e1900 */
[----:B------:R-:W3:Y:S04]  /*03a0*/  LDG.E R10, desc[UR10][R22.64] ;  /* 0x0000000a160a7981 */ /* 0x000ee8000c1e1900 */
[----:B---3--:R-:W-:Y:S04]  /*03b0*/  STS [R5], R10 ;  /* 0x0000000a05007388 */ /* 0x008fe80000000800 */
[----:B--2---:R-:W-:Y:S01]  /*03c0*/  STS [R2], R9 ;  /* 0x0000000902007388 */ /* 0x004fe20000000800 */
[----:B------:R-:W-:Y:S06]  /*03d0*/  BAR.SYNC.DEFER_BLOCKING 0x0 ;  /* 0x0000000000007b1d */ /* 0x000fec0000010000 */
[----:B------:R-:W-:Y:S04]  /*03e0*/  LDS R17, [R3] ;  /* 0x0000000003117984 */ /* 0x000fe80000000800 */
[----:B------:R-:W0:Y:S04]  /*03f0*/  LDS.128 R12, [R7] ;  /* 0x00000000070c7984 */ /* 0x000e280000000c00 */
[----:B------:R-:W1:Y:S04]  /*0400*/  LDS R25, [R3+0x40] ;  /* 0x0000400003197984 */ /* 0x000e680000000800 */
[----:B------:R-:W2:Y:S04]  /*0410*/  LDS R26, [R3+0x80] ;  /* 0x00008000031a7984 */ /* 0x000ea80000000800 */
[----:B------:R-:W3:Y:S04]  /*0420*/  LDS R24, [R3+0xc0] ;  /* 0x0000c00003187984 */ /* 0x000ee80000000800 */
[----:B------:R-:W-:Y:S04]  /*0430*/  LDS R29, [R3+0x300] ;  /* 0x00030000031d7984 */ /* 0x000fe80000000800 */
[----:B------:R-:W-:Y:S01]  /*0440*/  LDS R28, [R3+0x340] ;  /* 0x00034000031c7984 */ /* 0x000fe20000000800 */
[----:B0-----:R-:W-:-:S03]  /*0450*/  FFMA R12, R12, R17, R11 ;  /* 0x000000110c0c7223 */ /* 0x001fc6000000000b */
[----:B------:R-:W-:Y:S01]  /*0460*/  LDS.128 R8, [R7+0x10] ;  /* 0x0000100007087984 */ /* 0x000fe20000000c00 */
[----:B-1----:R-:W-:-:S03]  /*0470*/  FFMA R13, R25, R13, R12 ;  /* 0x0000000d190d7223 */ /* 0x002fc6000000000c */
[----:B------:R-:W0:Y:S04]  /*0480*/  LDS R12, [R3+0x100] ;  /* 0x00010000030c7984 */ /* 0x000e280000000800 */
[----:B------:R-:W1:Y:S01]  /*0490*/  LDS R17, [R3+0x140] ;  /* 0x0001400003117984 */ /* 0x000e620000000800 */
[----:B--2---:R-:W-:-:S03]  /*04a0*/  FFMA R13, R26, R14, R13 ;  /* 0x0000000e1a0d7223 */ /* 0x004fc6000000000d */
[----:B------:R-:W2:Y:S01]  /*04b0*/  LDS R14, [R3+0x180] ;  /* 0x00018000030e7984 */ /* 0x000ea20000000800 */
[----:B---3--:R-:W-:-:S03]  /*04c0*/  FFMA R13, R24, R15, R13 ;  /* 0x0000000f180d7223 */ /* 0x008fc6000000000d */
[----:B------:R-:W3:Y:S04]  /*04d0*/  LDS R24, [R3+0x1c0] ;  /* 0x0001c00003187984 */ /* 0x000ee80000000800 */
[----:B------:R-:W-:Y:S04]  /*04e0*/  LDS R25, [R3+0x240] ;  /* 0x0002400003197984 */ /* 0x000fe80000000800 */
[----:B------:R-:W-:Y:S01]  /*04f0*/  LDS R26, [R3+0x3c0] ;  /* 0x0003c000031a7984 */ /* 0x000fe20000000800 */
[----:B0-----:R-:W-:-:S04]  /*0500*/  FFMA R8, R8, R12, R13 ;  /* 0x0000000c08087223 */ /* 0x001fc8000000000d */
[----:B-1----:R-:W-:Y:S02]  /*0510*/  FFMA R9, R17, R9, R8 ;  /* 0x0000000911097223 */ /* 0x002fe40000000008 */
[----:B------:R-:W-:Y:S02]  /*0520*/  LDS R17, [R3+0x200] ;  /* 0x0002000003117984 */ /* 0x000fe40000000800 */
[----:B--2---:R-:W-:Y:S02]  /*0530*/  FFMA R9, R14, R10, R9 ;  /* 0x0000000a0e097223 */ /* 0x004fe40000000009 */
[----:B------:R-:W0:Y:S04]  /*0540*/  LDS.128 R12, [R7+0x20] ;  /* 0x00002000070c7984 */ /* 0x000e280000000c00 */
[----:B------:R-:W1:Y:S04]  /*0550*/  LDS R10, [R3+0x280] ;  /* 0x00028000030a7984 */ /* 0x000e680000000800 */
[----:B------:R-:W2:Y:S01]  /*0560*/  LDS R8, [R3+0x2c0] ;  /* 0x0002c00003087984 */ /* 0x000ea20000000800 */
[----:B---3--:R-:W-:-:S04]  /*0570*/  FFMA R9, R24, R11, R9 ;  /* 0x0000000b18097223 */ /* 0x008fc80000000009 */
[----:B0-----:R-:W-:Y:S02]  /*0580*/  FFMA R12, R12, R17, R9 ;  /* 0x000000110c0c7223 */ /* 0x001fe40000000009 */
[----:B------:R-:W-:Y:S02]  /*0590*/  LDS R17, [R3+0x380] ;  /* 0x0003800003117984 */ /* 0x000fe40000000800 */
[----:B------:R-:W-:-:S04]  /*05a0*/  FFMA R13, R25, R13, R12 ;  /* 0x0000000d190d7223 */ /* 0x000fc8000000000c */
[----:B-1----:R-:W-:-:S04]  /*05b0*/  FFMA R9, R10, R14, R13 ;  /* 0x0000000e0a097223 */ /* 0x002fc8000000000d */
[----:B--2---:R-:W-:Y:S02]  /*05c0*/  FFMA R15, R8, R15, R9 ;  /* 0x0000000f080f7223 */ /* 0x004fe40000000009 */
[----:B------:R-:W0:Y:S01]  /*05d0*/  LDS.128 R8, [R7+0x30] ;  /* 0x0000300007087984 */ /* 0x000e220000000c00 */
[----:B------:R-:W-:Y:S01]  /*05e0*/  BAR.SYNC.DEFER_BLOCKING 0x0 ;  /* 0x0000000000007b1d */ /* 0x000fe20000010000 */
[----:B------:R-:W-:-:S05]  /*05f0*/  IADD3 R25, PT, PT, R6, 0x10, RZ ;  /* 0x0000001006197810 */ /* 0x000fca0007ffe0ff */
[----:B------:R-:W-:-:S04]  /*0600*/  IMAD.WIDE.U32 R12, R25, UR12, R18 ;  /* 0x0000000c190c7c25 */ /* 0x000fc8000f8e0012 */
[----:B------:R-:W-:Y:S01]  /*0610*/  IMAD R25, R25, UR13, R13 ;  /* 0x0000000d19197c24 */ /* 0x000fe2000f8e020d */
[----:B------:R-:W-:-:S04]  /*0620*/  LEA R24, P0, R12, UR18, 0x2 ;  /* 0x000000120c187c11 */ /* 0x000fc8000f8010ff */
[----:B------:R-:W-:Y:S01]  /*0630*/  LEA.HI.X R25, R12, UR19, R25, 0x2, P0 ;  /* 0x000000130c197c11 */ /* 0x000fe200080f1419 */
[----:B------:R-:W2:Y:S04]  /*0640*/  LDG.E R22, desc[UR10][R22.64+0x40] ;  /* 0x0000400a16167981 */ /* 0x000ea8000c1e1900 */
[----:B------:R1:W3:Y:S01]  /*0650*/  LDG.E R24, desc[UR10][R24.64] ;  /* 0x0000000a18187981 */ /* 0x0002e2000c1e1900 */
[----:B0-----:R-:W-:-:S04]  /*0660*/  FFMA R29, R8, R29, R15 ;  /* 0x0000001d081d7223 */ /* 0x001fc8000000000f */
[----:B------:R-:W-:-:S04]  /*0670*/  FFMA R28, R28, R9, R29 ;  /* 0x000000091c1c7223 */ /* 0x000fc8000000001d */
[----:B------:R-:W-:-:S04]  /*0680*/  FFMA R17, R17, R10, R28 ;  /* 0x0000000a11117223 */ /* 0x000fc8000000001c */
[----:B-1----:R-:W-:Y:S01]  /*0690*/  FFMA R25, R26, R11, R17 ;  /* 0x0000000b1a197223 */ /* 0x002fe20000000011 */
[----:B------:R-:W-:-:S04]  /*06a0*/  UIADD3 UR7, UP0, UPT, UR7, -0x2, URZ ;  /* 0xfffffffe07077890 */ /* 0x000fc8000ff1e0ff */
[----:B------:R-:W-:Y:S02]  /*06b0*/  UIADD3.X UR8, UPT, UPT, UR8, -0x1, URZ, UP0, !UPT ;  /* 0xffffffff08087890 */ /* 0x000fe400087fe4ff */
[----:B------:R-:W-:-:S04]  /*06c0*/  UISETP.NE.U32.AND UP0, UPT, UR7, URZ, UPT ;  /* 0x000000ff0700728c */ /* 0x000fc8000bf05070 */
[----:B------:R-:W-:Y:S01]  /*06d0*/  UISETP.NE.AND.EX UP0, UPT, UR8, URZ, UPT, UP0 ;  /* 0x000000ff0800728c */ /* 0x000fe2000bf05300 */
[----:B------:R-:W-:Y:S01]  /*06e0*/  IADD3 R6, PT, PT, R6, 0x20, RZ ;  /* 0x0000002006067810 */ /* 0x000fe20007ffe0ff */
[----:B------:R-:W-:Y:S01]  /*06f0*/  UIADD3 UR4, UPT, UPT, UR4, 0x20, URZ ;  /* 0x0000002004047890 */ /* 0x000fe2000fffe0ff */
[----:B--2---:R-:W-:Y:S04]  /*0700*/  STS [R5], R22 ;  /* 0x0000001605007388 */ /* 0x004fe80000000800 */
[----:B---3--:R-:W-:Y:S01]  /*0710*/  STS [R2], R24 ;  /* 0x0000001802007388 */ /* 0x008fe20000000800 */
[----:B------:R-:W-:Y:S06]  /*0720*/  BAR.SYNC.DEFER_BLOCKING 0x0 ;  /* 0x0000000000007b1d */ /* 0x000fec0000010000 */
[----:B------:R-:W-:Y:S04]  /*0730*/  LDS R27, [R3] ;  /* 0x00000000031b7984 */ /* 0x000fe80000000800 */
[----:B------:R-:W0:Y:S04]  /*0740*/  LDS.128 R12, [R7] ;  /* 0x00000000070c7984 */ /* 0x000e280000000c00 */
[----:B------:R-:W1:Y:S04]  /*0750*/  LDS R22, [R3+0x40] ;  /* 0x0000400003167984 */ /* 0x000e680000000800 */
[----:B------:R-:W2:Y:S04]  /*0760*/  LDS R23, [R3+0x80] ;  /* 0x0000800003177984 */ /* 0x000ea80000000800 */
[----:B------:R-:W3:Y:S04]  /*0770*/  LDS R28, [R3+0xc0] ;  /* 0x0000c000031c7984 */ /* 0x000ee80000000800 */
[----:B------:R-:W-:Y:S04]  /*0780*/  LDS R17, [R3+0x100] ;  /* 0x0001000003117984 */ /* 0x000fe80000000800 */
[----:B------:R-:W4:Y:S04]  /*0790*/  LDS.128 R8, [R7+0x10] ;  /* 0x0000100007087984 */ /* 0x000f280000000c00 */
[----:B------:R-:W5:Y:S04]  /*07a0*/  LDS R24, [R3+0x140] ;  /* 0x0001400003187984 */ /* 0x000f680000000800 */
[----:B------:R-:W-:Y:S01]  /*07b0*/  LDS R26, [R3+0x1c0] ;  /* 0x0001c000031a7984 */ /* 0x000fe20000000800 */
[----:B0-----:R-:W-:-:S04]  /*07c0*/  FFMA R25, R12, R27, R25 ;  /* 0x0000001b0c197223 */ /* 0x001fc80000000019 */
[----:B-1----:R-:W-:Y:S02]  /*07d0*/  FFMA R22, R22, R13, R25 ;  /* 0x0000000d16167223 */ /* 0x002fe40000000019 */
[----:B------:R-:W0:Y:S02]  /*07e0*/  LDS R25, [R3+0x180] ;  /* 0x0001800003197984 */ /* 0x000e240000000800 */
[----:B--2---:R-:W-:Y:S02]  /*07f0*/  FFMA R23, R23, R14, R22 ;  /* 0x0000000e17177223 */ /* 0x004fe40000000016 */
[----:B------:R-:W-:Y:S02]  /*0800*/  LDS R22, [R3+0x240] ;  /* 0x0002400003167984 */ /* 0x000fe40000000800 */
[----:B---3--:R-:W-:Y:S02]  /*0810*/  FFMA R27, R28, R15, R23 ;  /* 0x0000000f1c1b7223 */ /* 0x008fe40000000017 */
[----:B------:R-:W-:Y:S04]  /*0820*/  LDS R23, [R3+0x200] ;  /* 0x0002000003177984 */ /* 0x000fe80000000800 */
[----:B------:R-:W1:Y:S01]  /*0830*/  LDS.128 R12, [R7+0x20] ;  /* 0x00002000070c7984 */ /* 0x000e620000000c00 */
[----:B----4-:R-:W-:-:S03]  /*0840*/  FFMA R17, R8, R17, R27 ;  /* 0x0000001108117223 */ /* 0x010fc6000000001b */
[----:B------:R-:W-:Y:S01]  /*0850*/  LDS R28, [R3+0x380] ;  /* 0x00038000031c7984 */ /* 0x000fe20000000800 */
[----:B-----5:R-:W-:-:S03]  /*0860*/  FFMA R24, R24, R9, R17 ;  /* 0x0000000918187223 */ /* 0x020fc60000000011 */
[----:B------:R-:W2:Y:S01]  /*0870*/  LDS R17, [R3+0x280] ;  /* 0x0002800003117984 */ /* 0x000ea20000000800 */
[----:B0-----:R-:W-:-:S03]  /*0880*/  FFMA R25, R25, R10, R24 ;  /* 0x0000000a19197223 */ /* 0x001fc60000000018 */
[----:B------:R-:W0:Y:S01]  /*0890*/  LDS R24, [R3+0x2c0] ;  /* 0x0002c00003187984 */ /* 0x000e220000000800 */
[----:B------:R-:W-:-:S03]  /*08a0*/  FFMA R27, R26, R11, R25 ;  /* 0x0000000b1a1b7223 */ /* 0x000fc60000000019 */
[----:B------:R-:W-:Y:S04]  /*08b0*/  LDS R25, [R3+0x300] ;  /* 0x0003000003197984 */ /* 0x000fe80000000800 */
[----:B------:R-:W3:Y:S01]  /*08c0*/  LDS.128 R8, [R7+0x30] ;  /* 0x0000300007087984 */ /* 0x000ee20000000c00 */
[----:B-1----:R-:W-:-:S03]  /*08d0*/  FFMA R23, R12, R23, R27 ;  /* 0x000000170c177223 */ /* 0x002fc6000000001b */
[----:B------:R-:W1:Y:S01]  /*08e0*/  LDS R12, [R3+0x340] ;  /* 0x00034000030c7984 */ /* 0x000e620000000800 */
[----:B------:R-:W-:-:S03]  /*08f0*/  FFMA R26, R22, R13, R23 ;  /* 0x0000000d161a7223 */ /* 0x000fc60000000017 */
[----:B------:R-:W4:Y:S01]  /*0900*/  LDS R22, [R3+0x3c0] ;  /* 0x0003c00003167984 */ /* 0x000f220000000800 */
[----:B--2---:R-:W-:-:S04]  /*0910*/  FFMA R17, R17, R14, R26 ;  /* 0x0000000e11117223 */ /* 0x004fc8000000001a */
[----:B0-----:R-:W-:-:S04]  /*0920*/  FFMA R15, R24, R15, R17 ;  /* 0x0000000f180f7223 */ /* 0x001fc80000000011 */
[----:B---3--:R-:W-:-:S04]  /*0930*/  FFMA R15, R8, R25, R15 ;  /* 0x00000019080f7223 */ /* 0x008fc8000000000f */
[----:B-1----:R-:W-:-:S04]  /*0940*/  FFMA R9, R12, R9, R15 ;  /* 0x000000090c097223 */ /* 0x002fc8000000000f */
[----:B------:R-:W-:-:S04]  /*0950*/  FFMA R9, R28, R10, R9 ;  /* 0x0000000a1c097223 */ /* 0x000fc80000000009 */
[----:B----4-:R-:W-:Y:S01]  /*0960*/  FFMA R11, R22, R11, R9 ;  /* 0x0000000b160b7223 */ /* 0x010fe20000000009 */
[----:B------:R-:W-:Y:S06]  /*0970*/  BAR.SYNC.DEFER_BLOCKING 0x0 ;  /* 0x0000000000007b1d */ /* 0x000fec0000010000 */
[----:B------:R-:W-:Y:S05]  /*0980*/  BRA.U UP0, `(.L_x_2) ;  /* 0xfffffff9005c7547 */ /* 0x000fea000b83ffff */
[----:B------:R-:W-:-:S12]  /*0990*/  UIADD3 UR4, UPT, UPT, UR4, -0x10, URZ ;  /* 0xfffffff004047890 */ /* 0x000fd8000fffe0ff */
.L_x_1:
[----:B------:R-:W-:-:S09]  /*09a0*/  ULOP3.LUT UP0, URZ, UR12, 0x10, URZ, 0xc0, !UPT ;  /* 0x000000100cff7892 */ /* 0x000fd2000f80c0ff */
[----:B------:R-:W-:Y:S05]  /*09b0*/  BRA.U !UP0, `(.L_x_0) ;  /* 0x0000000508007547 */ /* 0x000fea000b800000 */
[----:B------:R-:W1:Y:S01]  /*09c0*/  S2R R2, SR_TID.X ;  /* 0x0000000000027919 */ /* 0x000e620000002100 */
[----:B------:R-:W2:Y:S01]  /*09d0*/  LDCU.128 UR16, c[0x0][0x380] ;  /* 0x00007000ff1077ac */ /* 0x000ea20008000c00 */
[----:B------:R-:W-:Y:S01]  /*09e0*/  HFMA2 R3, -RZ, RZ, 0, 0 ;  /* 0x00000000ff037431 */ /* 0x000fe200000001ff */
[----:B------:R-:W-:Y:S02]  /*09f0*/  IADD3 R13, PT, PT, R0, UR4, RZ ;  /* 0x00000004000d7c10 */ /* 0x000fe4000fffe0ff */
[----:B------:R-:W-:Y:S02]  /*0a00*/  MOV R4, R18 ;  /* 0x0000001200047202 */ /* 0x000fe40000000f00 */
[----:B------:R-:W-:-:S03]  /*0a10*/  MOV R5, R19 ;  /* 0x0000001300057202 */ /* 0x000fc60000000f00 */
[----:B------:R-:W-:-:S04]  /*0a20*/  IMAD.WIDE.U32 R4, R13, UR12, R4 ;  /* 0x0000000c0d047c25 */ /* 0x000fc8000f8e0004 */
[----:B------:R-:W-:Y:S02]  /*0a30*/  IMAD R13, R13, UR13, R5 ;  /* 0x0000000d0d0d7c24 */ /* 0x000fe4000f8e0205 */
[----:B-1----:R-:W-:-:S04]  /*0a40*/  IMAD.WIDE.U32 R8, R16, UR12, R2 ;  /* 0x0000000c10087c25 */ /* 0x002fc8000f8e0002 */
[----:B------:R-:W-:Y:S01]  /*0a50*/  IMAD R6, R16, UR13, R9 ;  /* 0x0000000d10067c24 */ /* 0x000fe2000f8e0209 */
[----:B------:R-:W-:Y:S02]  /*0a60*/  IADD3 R3, P0, PT, R8, UR4, RZ ;  /* 0x0000000408037c10 */ /* 0x000fe4000ff1e0ff */
[C---:B--2---:R-:W-:Y:S02]  /*0a70*/  LEA R8, P2, R4.reuse, UR18, 0x2 ;  /* 0x0000001204087c11 */ /* 0x044fe4000f8410ff */
[C---:B------:R-:W-:Y:S02]  /*0a80*/  LEA R12, P1, R3.reuse, UR16, 0x2 ;  /* 0x00000010030c7c11 */ /* 0x040fe4000f8210ff */
[----:B------:R-:W-:Y:S02]  /*0a90*/  IADD3.X R6, PT, PT, RZ, R6, RZ, P0, !PT ;  /* 0x00000006ff067210 */ /* 0x000fe400007fe4ff */
[----:B------:R-:W-:Y:S02]  /*0aa0*/  LEA.HI.X R9, R4, UR19, R13, 0x2, P2 ;  /* 0x0000001304097c11 */ /* 0x000fe400090f140d */
[----:B------:R-:W-:-:S03]  /*0ab0*/  LEA.HI.X R13, R3, UR17, R6, 0x2, P1 ;  /* 0x00000011030d7c11 */ /* 0x000fc600088f1406 */
[----:B0-----:R-:W2:Y:S04]  /*0ac0*/  LDG.E R8, desc[UR10][R8.64] ;  /* 0x0000000a08087981 */ /* 0x001ea8000c1e1900 */
[----:B------:R-:W3:Y:S01]  /*0ad0*/  LDG.E R4, desc[UR10][R12.64] ;  /* 0x0000000a0c047981 */ /* 0x000ee2000c1e1900 */
[----:B------:R-:W-:Y:S02]  /*0ae0*/  UMOV UR4, 0x400 ;  /* 0x0000040000047882 */ /* 0x000fe40000000000 */
[----:B------:R-:W-:-:S04]  /*0af0*/  UIADD3 UR4, UPT, UPT, UR4, 0x400, URZ ;  /* 0x0000040004047890 */ /* 0x000fc8000fffe0ff */
[----:B------:R-:W-:Y:S01]  /*0b00*/  ULEA UR4, UR6, UR4, 0x18 ;  /* 0x0000000406047291 */ /* 0x000fe2000f8ec0ff */
[----:B------:R-:W-:-:S05]  /*0b10*/  LEA R17, R2, R7, 0x2 ;  /* 0x0000000702117211 */ /* 0x000fca00078e10ff */
[----:B------:R-:W-:-:S04]  /*0b20*/  LEA R3, R2, UR4, 0x2 ;  /* 0x0000000402037c11 */ /* 0x000fc8000f8e10ff */
[----:B------:R-:W-:Y:S01]  /*0b30*/  LEA R25, R0, R3, 0x6 ;  /* 0x0000000300197211 */ /* 0x000fe200078e30ff */
        /* <DEDUP_REMOVED lines=11> */
[----:B------:R-:W5:Y:S04]  /*0bf0*/  LDS R17, [R3+0x180] ;  /* 0x0001800003117984 */ /* 0x000f680000000800 */
[----:B------:R-:W5:Y:S04]  /*0c00*/  LDS R2, [R3+0x1c0] ;  /* 0x0001c00003027984 */ /* 0x000f680000000800 */
[----:B------:R-:W-:Y:S01]  /*0c10*/  LDS R25, [R3+0x200] ;  /* 0x0002000003197984 */ /* 0x000fe20000000800 */
[----:B0-----:R-:W-:-:S03]  /*0c20*/  FFMA R6, R20, R6, R11 ;  /* 0x0000000614067223 */ /* 0x001fc6000000000b */
[----:B------:R-:W-:Y:S04]  /*0c30*/  LDS R4, [R3+0x240] ;  /* 0x0002400003047984 */ /* 0x000fe80000000800 */
[----:B------:R-:W0:Y:S01]  /*0c40*/  LDS.128 R8, [R7+0x20] ;  /* 0x0000200007087984 */ /* 0x000e220000000c00 */
[----:B-1----:R-:W-:-:S03]  /*0c50*/  FFMA R6, R27, R21, R6 ;  /* 0x000000151b067223 */ /* 0x002fc60000000006 */
[----:B------:R-:W1:Y:S01]  /*0c60*/  LDS R27, [R3+0x280] ;  /* 0x00028000031b7984 */ /* 0x000e620000000800 */
[----:B--2---:R-:W-:-:S03]  /*0c70*/  FFMA R29, R29, R22, R6 ;  /* 0x000000161d1d7223 */ /* 0x004fc60000000006 */
[----:B------:R-:W2:Y:S01]  /*0c80*/  LDS R6, [R3+0x2c0] ;  /* 0x0002c00003067984 */ /* 0x000ea20000000800 */
[----:B---3--:R-:W-:-:S03]  /*0c90*/  FFMA R24, R24, R23, R29 ;  /* 0x0000001718187223 */ /* 0x008fc6000000001d */
[----:B------:R-:W-:Y:S04]  /*0ca0*/  LDS R29, [R3+0x300] ;  /* 0x00030000031d7984 */ /* 0x000fe80000000800 */
[----:B------:R-:W3:Y:S01]  /*0cb0*/  LDS.128 R20, [R7+0x30] ;  /* 0x0000300007147984 */ /* 0x000ee20000000c00 */
[----:B----4-:R-:W-:-:S03]  /*0cc0*/  FFMA R5, R12, R5, R24 ;  /* 0x000000050c057223 */ /* 0x010fc60000000018 */
[----:B------:R-:W4:Y:S01]  /*0cd0*/  LDS R12, [R3+0x340] ;  /* 0x00034000030c7984 */ /* 0x000f220000000800 */
[----:B-----5:R-:W-:-:S03]  /*0ce0*/  FFMA R24, R0, R13, R5 ;  /* 0x0000000d00187223 */ /* 0x020fc60000000005 */
[----:B------:R-:W5:Y:S04]  /*0cf0*/  LDS R5, [R3+0x380] ;  /* 0x0003800003057984 */ /* 0x000f680000000800 */
[----:B------:R-:W5:Y:S01]  /*0d00*/  LDS R0, [R3+0x3c0] ;  /* 0x0003c00003007984 */ /* 0x000f620000000800 */
[----:B------:R-:W-:-:S04]  /*0d10*/  FFMA R17, R17, R14, R24 ;  /* 0x0000000e11117223 */ /* 0x000fc80000000018 */
[----:B------:R-:W-:-:S04]  /*0d20*/  FFMA R15, R2, R15, R17 ;  /* 0x0000000f020f7223 */ /* 0x000fc80000000011 */
[----:B0-----:R-:W-:-:S04]  /*0d30*/  FFMA R15, R8, R25, R15 ;  /* 0x00000019080f7223 */ /* 0x001fc8000000000f */
[----:B------:R-:W-:-:S04]  /*0d40*/  FFMA R4, R4, R9, R15 ;  /* 0x0000000904047223 */ /* 0x000fc8000000000f */
[----:B-1----:R-:W-:-:S04]  /*0d50*/  FFMA R27, R27, R10, R4 ;  /* 0x0000000a1b1b7223 */ /* 0x002fc80000000004 */
[----:B--2---:R-:W-:-:S04]  /*0d60*/  FFMA R11, R6, R11, R27 ;  /* 0x0000000b060b7223 */ /* 0x004fc8000000001b */
[----:B---3--:R-:W-:-:S04]  /*0d70*/  FFMA R11, R20, R29, R11 ;  /* 0x0000001d140b7223 */ /* 0x008fc8000000000b */
[----:B----4-:R-:W-:-:S04]  /*0d80*/  FFMA R12, R12, R21, R11 ;  /* 0x000000150c0c7223 */ /* 0x010fc8000000000b */
[----:B-----5:R-:W-:-:S04]  /*0d90*/  FFMA R5, R5, R22, R12 ;  /* 0x0000001605057223 */ /* 0x020fc8000000000c */
[----:B------:R-:W-:Y:S01]  /*0da0*/  FFMA R11, R0, R23, R5 ;  /* 0x00000017000b7223 */ /* 0x000fe20000000005 */
[----:B------:R-:W-:Y:S06]  /*0db0*/  BAR.SYNC.DEFER_BLOCKING 0x0 ;  /* 0x0000000000007b1d */ /* 0x000fec0000010000 */
.L_x_0:
[----:B------:R-:W1:Y:S01]  /*0dc0*/  LDCU.64 UR4, c[0x0][0x390] ;  /* 0x00007200ff0477ac */ /* 0x000e620008000a00 */
[----:B------:R-:W-:Y:S02]  /*0dd0*/  MOV R2, R18 ;  /* 0x0000001200027202 */ /* 0x000fe40000000f00 */
[----:B------:R-:W-:-:S03]  /*0de0*/  MOV R3, R19 ;  /* 0x0000001300037202 */ /* 0x000fc60000000f00 */
[----:B------:R-:W-:-:S04]  /*0df0*/  IMAD.WIDE.U32 R2, R16, UR12, R2 ;  /* 0x0000000c10027c25 */ /* 0x000fc8000f8e0002 */
[----:B------:R-:W-:Y:S01]  /*0e00*/  IMAD R3, R16, UR13, R3 ;  /* 0x0000000d10037c24 */ /* 0x000fe2000f8e0203 */
[----:B-1----:R-:W-:-:S04]  /*0e10*/  LEA R4, P0, R2, UR4, 0x2 ;  /* 0x0000000402047c11 */ /* 0x002fc8000f8010ff */
[----:B------:R-:W-:-:S05]  /*0e20*/  LEA.HI.X R5, R2, UR5, R3, 0x2, P0 ;  /* 0x0000000502057c11 */ /* 0x000fca00080f1403 */
[----:B0-----:R-:W-:Y:S01]  /*0e30*/  STG.E desc[UR10][R4.64], R11 ;  /* 0x0000000b04007986 */ /* 0x001fe2000c10190a */
[----:B------:R-:W-:Y:S05]  /*0e40*/  EXIT ;  /* 0x000000000000794d */ /* 0x000fea0003800000 */
.L_x_3:
[----:B------:R-:W-:-:S00]  /*0e50*/  BRA `(.L_x_3) ;  /* 0xfffffffc00fc7947 */ /* 0x000fc0000383ffff */
[----:B------:R-:W-:-:S00]  /*0e60*/  NOP ;  /* 0x0000000000007918 */ /* 0x000fc00000000000 */
        /* <DEDUP_REMOVED lines=9> */
.L_x_10:


//--------------------- .text._Z22matrix_multiply_simplePfS_S_m --------------------------
	.section	.text._Z22matrix_multiply_simplePfS_S_m,"ax",@progbits
	.align	128
        .global         _Z22matrix_multiply_simplePfS_S_m
        .type           _Z22matrix_multiply_simplePfS_S_m,@function
        .size           _Z22matrix_multiply_simplePfS_S_m,(.L_x_11 - _Z22matrix_multiply_simplePfS_S_m)
        .other          _Z22matrix_multiply_simplePfS_S_m,@"STO_CUDA_ENTRY STV_DEFAULT"
_Z22matrix_multiply_simplePfS_S_m:
.text._Z22matrix_multiply_simplePfS_S_m:
[----:B------:R-:W-:Y:S01]  /*0000*/  LDC R1, c[0x0][0x37c] ;  /* 0x0000df00ff017b82 */ /* 0x000fe20000000800 */
[----:B------:R-:W0:Y:S07]  /*0010*/  S2R R0, SR_TID.Y ;  /* 0x0000000000007919 */ /* 0x000e2e0000002200 */
[----:B------:R-:W0:Y:S01]  /*0020*/  LDC R3, c[0x0][0x364] ;  /* 0x0000d900ff037b82 */ /* 0x000e220000000800 */
[----:B------:R-:W1:Y:S07]  /*0030*/  S2R R13, SR_TID.X ;  /* 0x00000000000d7919 */ /* 0x000e6e0000002100 */
[----:B------:R-:W0:Y:S08]  /*0040*/  S2UR UR4, SR_CTAID.Y ;  /* 0x00000000000479c3 */ /* 0x000e300000002600 */
[----:B------:R-:W1:Y:S08]  /*0050*/  S2UR UR5, SR_CTAID.X ;  /* 0x00000000000579c3 */ /* 0x000e700000002500 */
[----:B------:R-:W1:Y:S08]  /*0060*/  LDC R12, c[0x0][0x360] ;  /* 0x0000d800ff0c7b82 */ /* 0x000e700000000800 */
[----:B------:R-:W2:Y:S01]  /*0070*/  LDC.64 R10, c[0x0][0x398] ;  /* 0x0000e600ff0a7b82 */ /* 0x000ea20000000a00 */
[----:B0-----:R-:W-:-:S02]  /*0080*/  IMAD R3, R3, UR4, R0 ;  /* 0x0000000403037c24 */ /* 0x001fc4000f8e0200 */
[----:B-1----:R-:W-:-:S05]  /*0090*/  IMAD R12, R12, UR5, R13 ;  /* 0x000000050c0c7c24 */ /* 0x002fca000f8e020d */
[----:B------:R-:W-:Y:S02]  /*00a0*/  ISETP.GT.U32.AND P0, PT, R3, R12, PT ;  /* 0x0000000c0300720c */ /* 0x000fe40003f04070 */
[----:B------:R-:W-:-:S04]  /*00b0*/  SHF.R.S32.HI R13, RZ, 0x1f, R12 ;  /* 0x0000001fff0d7819 */ /* 0x000fc8000001140c */
[----:B------:R-:W-:-:S04]  /*00c0*/  ISETP.GT.U32.AND.EX P0, PT, RZ, R13, PT, P0 ;  /* 0x0000000dff00720c */ /* 0x000fc80003f04100 */
[----:B------:R-:W-:Y:S02]  /*00d0*/  SEL R5, R3, R12, P0 ;  /* 0x0000000c03057207 */ /* 0x000fe40000000000 */
[----:B------:R-:W-:Y:S02]  /*00e0*/  SEL R0, R13, RZ, !P0 ;  /* 0x000000ff0d007207 */ /* 0x000fe40004000000 */
[----:B--2---:R-:W-:-:S04]  /*00f0*/  ISETP.GE.U32.AND P0, PT, R5, R10, PT ;  /* 0x0000000a0500720c */ /* 0x004fc80003f06070 */
[----:B------:R-:W-:-:S13]  /*0100*/  ISETP.GE.U32.AND.EX P0, PT, R0, R11, PT, P0 ;  /* 0x0000000b0000720c */ /* 0x000fda0003f06100 */
[----:B------:R-:W-:Y:S05]  /*0110*/  @P0 EXIT ;  /* 0x000000000000094d */ /* 0x000fea0003800000 */
[C---:B------:R-:W-:Y:S01]  /*0120*/  IADD3 R2, P0, PT, R10.reuse, -0x1, RZ ;  /* 0xffffffff0a027810 */ /* 0x040fe20007f1e0ff */
[----:B------:R-:W-:Y:S01]  /*0130*/  IMAD.WIDE.U32 R14, R3, R10, RZ ;  /* 0x0000000a030e7225 */ /* 0x000fe200078e00ff */
[----:B------:R-:W-:Y:S01]  /*0140*/  LOP3.LUT R0, R10, 0x7, RZ, 0xc0, !PT ;  /* 0x000000070a007812 */ /* 0x000fe200078ec0ff */
[----:B------:R-:W-:Y:S01]  /*0150*/  UMOV UR4, URZ ;  /* 0x000000ff00047c82 */ /* 0x000fe20008000000 */
[----:B------:R-:W-:Y:S01]  /*0160*/  ISETP.GE.U32.AND P1, PT, R2, 0x7, PT ;  /* 0x000000070200780c */ /* 0x000fe20003f26070 */
[----:B------:R-:W0:Y:S01]  /*0170*/  LDCU.64 UR6, c[0x0][0x358] ;  /* 0x00006b00ff0677ac */ /* 0x000e220008000a00 */
[----:B------:R-:W-:Y:S01]  /*0180*/  IADD3.X R2, PT, PT, R11, -0x1, RZ, P0, !PT ;  /* 0xffffffff0b027810 */ /* 0x000fe200007fe4ff */
[----:B------:R-:W-:Y:S01]  /*0190*/  IMAD.MOV.U32 R18, RZ, RZ, RZ ;  /* 0x000000ffff127224 */ /* 0x000fe200078e00ff */
[----:B------:R-:W-:Y:S01]  /*01a0*/  ISETP.NE.U32.AND P0, PT, R0, RZ, PT ;  /* 0x000000ff0000720c */ /* 0x000fe20003f05070 */
[----:B------:R-:W-:Y:S01]  /*01b0*/  IMAD R4, R3, R11, R15 ;  /* 0x0000000b03047224 */ /* 0x000fe200078e020f */
[----:B------:R-:W-:Y:S01]  /*01c0*/  ISETP.GE.U32.AND.EX P1, PT, R2, RZ, PT, P1 ;  /* 0x000000ff0200720c */ /* 0x000fe20003f26110 */
[----:B------:R-:W-:Y:S01]  /*01d0*/  IMAD.MOV.U32 R2, RZ, RZ, RZ ;  /* 0x000000ffff027224 */ /* 0x000fe200078e00ff */
[----:B------:R-:W-:-:S11]  /*01e0*/  ISETP.NE.AND.EX P0, PT, RZ, RZ, PT, P0 ;  /* 0x000000ffff00720c */ /* 0x000fd60003f05300 */
[----:B0-----:R-:W-:Y:S05]  /*01f0*/  @!P1 BRA `(.L_x_4) ;  /* 0x0000000400049947 */ /* 0x001fea0003800000 */
[----:B------:R-:W0:Y:S01]  /*0200*/  LDCU.128 UR8, c[0x0][0x380] ;  /* 0x00007000ff0877ac */ /* 0x000e220008000c00 */
[C---:B------:R-:W-:Y:S01]  /*0210*/  LOP3.LUT R2, R10.reuse, 0xfffffff8, RZ, 0xc0, !PT ;  /* 0xfffffff80a027812 */ /* 0x040fe200078ec0ff */
[C---:B------:R-:W-:Y:S01]  /*0220*/  IMAD.SHL.U32 R7, R10.reuse, 0x4, RZ ;  /* 0x000000040a077824 */ /* 0x040fe200078e00ff */
[C-C-:B------:R-:W-:Y:S01]  /*0230*/  SHF.L.U64.HI R6, R10.reuse, 0x5, R11.reuse ;  /* 0x000000050a067819 */ /* 0x140fe2000001020b */
[----:B------:R-:W1:Y:S01]  /*0240*/  LDCU UR4, c[0x0][0x39c] ;  /* 0x00007380ff0477ac */ /* 0x000e620008000800 */
[----:B------:R-:W-:Y:S01]  /*0250*/  SHF.L.U64.HI R8, R10, 0x2, R11 ;  /* 0x000000020a087819 */ /* 0x000fe2000001020b */
[----:B------:R-:W-:Y:S02]  /*0260*/  IMAD.MOV.U32 R18, RZ, RZ, RZ ;  /* 0x000000ffff127224 */ /* 0x000fe400078e00ff */
[----:B------:R-:W-:Y:S01]  /*0270*/  IMAD.MOV.U32 R9, RZ, RZ, R2 ;  /* 0x000000ffff097224 */ /* 0x000fe200078e0002 */
[----:B0-----:R-:W-:Y:S02]  /*0280*/  LEA R26, P1, R12, UR10, 0x2 ;  /* 0x0000000a0c1a7c11 */ /* 0x001fe4000f8210ff */
[----:B------:R-:W-:-:S02]  /*0290*/  LEA R25, P2, R14, UR8, 0x2 ;  /* 0x000000080e197c11 */ /* 0x000fc4000f8410ff */
[----:B------:R-:W-:Y:S01]  /*02a0*/  LEA.HI.X R3, R12, UR11, R13, 0x2, P1 ;  /* 0x0000000b0c037c11 */ /* 0x000fe200088f140d */
[----:B-1----:R-:W-:Y:S01]  /*02b0*/  IMAD.U32 R5, RZ, RZ, UR4 ;  /* 0x00000004ff057e24 */ /* 0x002fe2000f8e00ff */
[----:B------:R-:W-:Y:S02]  /*02c0*/  LEA.HI.X R22, R14, UR9, R4, 0x2, P2 ;  /* 0x000000090e167c11 */ /* 0x000fe400090f1404 */
[----:B------:R-:W-:-:S05]  /*02d0*/  IADD3 R25, P1, PT, R25, 0x10, RZ ;  /* 0x0000001019197810 */ /* 0x000fca0007f3e0ff */
[----:B------:R-:W-:-:S08]  /*02e0*/  IMAD.X R22, RZ, RZ, R22, P1 ;  /* 0x000000ffff167224 */ /* 0x000fd000008e0616 */
.L_x_5:
[----:B------:R-:W-:Y:S02]  /*02f0*/  IMAD.MOV.U32 R27, RZ, RZ, R3 ;  /* 0x000000ffff1b7224 */ /* 0x000fe400078e0003 */
[----:B------:R-:W-:Y:S02]  /*0300*/  IMAD.MOV.U32 R16, RZ, RZ, R25 ;  /* 0x000000ffff107224 */ /* 0x000fe400078e0019 */
[----:B------:R-:W-:Y:S01]  /*0310*/  IMAD.MOV.U32 R17, RZ, RZ, R22 ;  /* 0x000000ffff117224 */ /* 0x000fe200078e0016 */
[-C--:B------:R-:W-:Y:S01]  /*0320*/  IADD3 R24, P1, PT, R26, R7.reuse, RZ ;  /* 0x000000071a187210 */ /* 0x080fe20007f3e0ff */
[----:B------:R-:W2:Y:S04]  /*0330*/  LDG.E R27, desc[UR6][R26.64] ;  /* 0x000000061a1b7981 */ /* 0x000ea8000c1e1900 */
[----:B------:R-:W2:Y:S01]  /*0340*/  LDG.E R19, desc[UR6][R16.64+-0x10] ;  /* 0xfffff00610137981 */ /* 0x000ea2000c1e1900 */
[----:B------:R-:W-:Y:S01]  /*0350*/  IMAD.X R25, R3, 0x1, R8, P1 ;  /* 0x0000000103197824 */ /* 0x000fe200008e0608 */
[----:B------:R-:W-:-:S02]  /*0360*/  IADD3 R22, P1, PT, R24, R7, RZ ;  /* 0x0000000718167210 */ /* 0x000fc40007f3e0ff */
[----:B------:R-:W3:Y:S04]  /*0370*/  LDG.E R21, desc[UR6][R16.64+-0xc] ;  /* 0xfffff40610157981 */ /* 0x000ee8000c1e1900 */
[----:B------:R2:W3:Y:S01]  /*0380*/  LDG.E R20, desc[UR6][R24.64] ;  /* 0x0000000618147981 */ /* 0x0004e2000c1e1900 */
[----:B------:R-:W-:-:S03]  /*0390*/  IMAD.X R23, R25, 0x1, R8, P1 ;  /* 0x0000000119177824 */ /* 0x000fc600008e0608 */
[----:B------:R-:W4:Y:S04]  /*03a0*/  LDG.E R29, desc[UR6][R16.64+-0x8] ;  /* 0xfffff806101d7981 */ /* 0x000f28000c1e1900 */
[----:B------:R-:W4:Y:S01]  /*03b0*/  LDG.E R28, desc[UR6][R22.64] ;  /* 0x00000006161c7981 */ /* 0x000f22000c1e1900 */
[----:B--2---:R-:W-:Y:S01]  /*03c0*/  FFMA R24, R19, R27, R18 ;  /* 0x0000001b13187223 */ /* 0x004fe20000000012 */
[----:B------:R-:W-:Y:S02]  /*03d0*/  IADD3 R18, P1, PT, R22, R7, RZ ;  /* 0x0000000716127210 */ /* 0x000fe40007f3e0ff */
[----:B------:R-:W2:Y:S03]  /*03e0*/  LDG.E R22, desc[UR6][R16.64+-0x4] ;  /* 0xfffffc0610167981 */ /* 0x000ea6000c1e1900 */
[----:B------:R-:W-:-:S02]  /*03f0*/  IMAD.X R19, R23, 0x1, R8, P1 ;  /* 0x0000000117137824 */ /* 0x000fc400008e0608 */
[----:B---3--:R-:W-:Y:S01]  /*0400*/  FFMA R27, R21, R20, R24 ;  /* 0x00000014151b7223 */ /* 0x008fe20000000018 */
[-C--:B------:R-:W-:Y:S02]  /*0410*/  IADD3 R20, P1, PT, R18, R7.reuse, RZ ;  /* 0x0000000712147210 */ /* 0x080fe40007f3e0ff */
[----:B------:R-:W2:Y:S03]  /*0420*/  LDG.E R18, desc[UR6][R18.64] ;  /* 0x0000000612127981 */ /* 0x000ea6000c1e1900 */
[----:B------:R-:W-:Y:S02]  /*0430*/  IMAD.X R21, R19, 0x1, R8, P1 ;  /* 0x0000000113157824 */ /* 0x000fe400008e0608 */
[----:B----4-:R-:W-:Y:S02]  /*0440*/  FFMA R29, R29, R28, R27 ;  /* 0x0000001c1d1d7223 */ /* 0x010fe4000000001b */
[----:B------:R-:W3:Y:S04]  /*0450*/  LDG.E R28, desc[UR6][R16.64] ;  /* 0x00000006101c7981 */ /* 0x000ee8000c1e1900 */
[----:B------:R-:W3:Y:S01]  /*0460*/  LDG.E R27, desc[UR6][R20.64] ;  /* 0x00000006141b7981 */ /* 0x000ee2000c1e1900 */
[----:B------:R-:W-:-:S05]  /*0470*/  IADD3 R24, P1, PT, R20, R7, RZ ;  /* 0x0000000714187210 */ /* 0x000fca0007f3e0ff */
[--C-:B------:R-:W-:Y:S02]  /*0480*/  IMAD.X R25, R21, 0x1, R8.reuse, P1 ;  /* 0x0000000115197824 */ /* 0x100fe400008e0608 */
[----:B------:R-:W4:Y:S04]  /*0490*/  LDG.E R21, desc[UR6][R16.64+0x8] ;  /* 0x0000080610157981 */ /* 0x000f28000c1e1900 */
[----:B------:R-:W5:Y:S01]  /*04a0*/  LDG.E R20, desc[UR6][R16.64+0xc] ;  /* 0x00000c0610147981 */ /* 0x000f62000c1e1900 */
[----:B--2---:R-:W-:Y:S01]  /*04b0*/  FFMA R29, R22, R18, R29 ;  /* 0x00000012161d7223 */ /* 0x004fe2000000001d */
[-C--:B------:R-:W-:Y:S02]  /*04c0*/  IADD3 R22, P1, PT, R24, R7.reuse, RZ ;  /* 0x0000000718167210 */ /* 0x080fe40007f3e0ff */
[----:B------:R0:W2:Y:S03]  /*04d0*/  LDG.E R24, desc[UR6][R24.64] ;  /* 0x0000000618187981 */ /* 0x0000a6000c1e1900 */
[----:B------:R-:W-:Y:S01]  /*04e0*/  IMAD.X R23, R25, 0x1, R8, P1 ;  /* 0x0000000119177824 */ /* 0x000fe200008e0608 */
[----:B------:R-:W-:Y:S01]  /*04f0*/  IADD3 R18, P1, PT, R22, R7, RZ ;  /* 0x0000000716127210 */ /* 0x000fe20007f3e0ff */
[----:B---3--:R-:W-:-:S03]  /*0500*/  FFMA R27, R28, R27, R29 ;  /* 0x0000001b1c1b7223 */ /* 0x008fc6000000001d */
[----:B------:R-:W4:Y:S01]  /*0510*/  LDG.E R22, desc[UR6][R22.64] ;  /* 0x0000000616167981 */ /* 0x000f22000c1e1900 */
[----:B------:R-:W-:-:S03]  /*0520*/  IMAD.X R19, R23, 0x1, R8, P1 ;  /* 0x0000000117137824 */ /* 0x000fc600008e0608 */
[----:B------:R-:W2:Y:S04]  /*0530*/  LDG.E R28, desc[UR6][R16.64+0x4] ;  /* 0x00000406101c7981 */ /* 0x000ea8000c1e1900 */
[----:B------:R-:W5:Y:S01]  /*0540*/  LDG.E R18, desc[UR6][R18.64] ;  /* 0x0000000612127981 */ /* 0x000f62000c1e1900 */
[----:B------:R-:W-:-:S04]  /*0550*/  IADD3 R9, P1, PT, R9, -0x8, RZ ;  /* 0xfffffff809097810 */ /* 0x000fc80007f3e0ff */
[----:B------:R-:W-:Y:S02]  /*0560*/  IADD3.X R5, PT, PT, R5, -0x1, RZ, P1, !PT ;  /* 0xffffffff05057810 */ /* 0x000fe40000ffe4ff */
[----:B------:R-:W-:-:S04]  /*0570*/  ISETP.NE.U32.AND P1, PT, R9, RZ, PT ;  /* 0x000000ff0900720c */ /* 0x000fc80003f25070 */
[----:B------:R-:W-:Y:S02]  /*0580*/  ISETP.NE.AND.EX P1, PT, R5, RZ, PT, P1 ;  /* 0x000000ff0500720c */ /* 0x000fe40003f25310 */
[----:B------:R-:W-:Y:S02]  /*0590*/  LEA R26, P2, R10, R26, 0x5 ;  /* 0x0000001a0a1a7211 */ /* 0x000fe400078428ff */
[----:B0-----:R-:W-:-:S03]  /*05a0*/  IADD3 R25, P3, PT, R16, 0x20, RZ ;  /* 0x0000002010197810 */ /* 0x001fc60007f7e0ff */
[----:B------:R-:W-:Y:S02]  /*05b0*/  IMAD.X R3, R3, 0x1, R6, P2 ;  /* 0x0000000103037824 */ /* 0x000fe400010e0606 */
[----:B--2---:R-:W-:-:S04]  /*05c0*/  FFMA R24, R28, R24, R27 ;  /* 0x000000181c187223 */ /* 0x004fc8000000001b */
[----:B----4-:R-:W-:Y:S01]  /*05d0*/  FFMA R21, R21, R22, R24 ;  /* 0x0000001615157223 */ /* 0x010fe20000000018 */
[----:B------:R-:W-:-:S03]  /*05e0*/  IMAD.X R22, RZ, RZ, R17, P3 ;  /* 0x000000ffff167224 */ /* 0x000fc600018e0611 */
[----:B-----5:R-:W-:Y:S01]  /*05f0*/  FFMA R18, R20, R18, R21 ;  /* 0x0000001214127223 */ /* 0x020fe20000000015 */
[----:B------:R-:W-:Y:S06]  /*0600*/  @P1 BRA `(.L_x_5) ;  /* 0xfffffffc00381947 */ /* 0x000fec000383ffff */
.L_x_4:
[----:B------:R-:W-:Y:S05]  /*0610*/  @!P0 BRA `(.L_x_6) ;  /* 0x0000000400c08947 */ /* 0x000fea0003800000 */
[----:B------:R-:W-:Y:S02]  /*0620*/  ISETP.GE.U32.AND P1, PT, R0, 0x4, PT ;  /* 0x000000040000780c */ /* 0x000fe40003f26070 */
[----:B------:R-:W-:Y:S02]  /*0630*/  LOP3.LUT R3, R10, 0x3, RZ, 0xc0, !PT ;  /* 0x000000030a037812 */ /* 0x000fe400078ec0ff */
[----:B------:R-:W-:Y:S02]  /*0640*/  ISETP.GE.U32.AND.EX P1, PT, RZ, RZ, PT, P1 ;  /* 0x000000ffff00720c */ /* 0x000fe40003f26110 */
[----:B------:R-:W-:-:S04]  /*0650*/  ISETP.NE.U32.AND P0, PT, R3, RZ, PT ;  /* 0x000000ff0300720c */ /* 0x000fc80003f05070 */
[----:B------:R-:W-:-:S07]  /*0660*/  ISETP.NE.AND.EX P0, PT, RZ, RZ, PT, P0 ;  /* 0x000000ffff00720c */ /* 0x000fce0003f05300 */
[----:B------:R-:W-:Y:S06]  /*0670*/  @!P1 BRA `(.L_x_7) ;  /* 0x0000000000d09947 */ /* 0x000fec0003800000 */
[----:B------:R-:W0:Y:S01]  /*0680*/  LDCU.128 UR8, c[0x0][0x380] ;  /* 0x00007000ff0877ac */ /* 0x000e220008000c00 */
[----:B------:R-:W-:Y:S01]  /*0690*/  IMAD R0, R10, UR4, RZ ;  /* 0x000000040a007c24 */ /* 0x000fe2000f8e02ff */
[C---:B------:R-:W-:Y:S01]  /*06a0*/  IADD3 R16, P1, PT, R2.reuse, R14, RZ ;  /* 0x0000000e02107210 */ /* 0x040fe20007f3e0ff */
[----:B------:R-:W-:-:S03]  /*06b0*/  IMAD.WIDE.U32 R6, R2, R10, R12 ;  /* 0x0000000a02067225 */ /* 0x000fc600078e000c */
[----:B------:R-:W-:Y:S01]  /*06c0*/  IADD3.X R19, PT, PT, R4, UR4, RZ, P1, !PT ;  /* 0x0000000404137c10 */ /* 0x000fe20008ffe4ff */
[C---:B------:R-:W-:Y:S02]  /*06d0*/  IMAD R5, R2.reuse, R11, R0 ;  /* 0x0000000b02057224 */ /* 0x040fe400078e0200 */
[----:B------:R-:W-:Y:S02]  /*06e0*/  VIADD R17, R2, 0x1 ;  /* 0x0000000102117836 */ /* 0x000fe40000000000 */
[----:B------:R-:W-:Y:S02]  /*06f0*/  IMAD.IADD R5, R7, 0x1, R5 ;  /* 0x0000000107057824 */ /* 0x000fe400078e0205 */
[----:B------:R-:W-:-:S04]  /*0700*/  IMAD.WIDE.U32 R8, R17, R10, R12 ;  /* 0x0000000a11087225 */ /* 0x000fc800078e000c */
[C---:B------:R-:W-:Y:S01]  /*0710*/  IMAD R7, R17.reuse, R11, R9 ;  /* 0x0000000b11077224 */ /* 0x040fe200078e0209 */
[----:B0-----:R-:W-:Y:S02]  /*0720*/  LEA R20, P2, R6, UR10, 0x2 ;  /* 0x0000000a06147c11 */ /* 0x001fe4000f8410ff */
[----:B------:R-:W-:Y:S02]  /*0730*/  LEA R28, P1, R16, UR8, 0x2 ;  /* 0x00000008101c7c11 */ /* 0x000fe4000f8210ff */
[----:B------:R-:W-:Y:S01]  /*0740*/  LEA.HI.X R21, R6, UR11, R5, 0x2, P2 ;  /* 0x0000000b06157c11 */ /* 0x000fe200090f1405 */
[----:B------:R-:W-:Y:S01]  /*0750*/  VIADD R5, R2, 0x2 ;  /* 0x0000000202057836 */ /* 0x000fe20000000000 */
[----:B------:R-:W-:Y:S02]  /*0760*/  IADD3 R0, P2, PT, R17, R14, RZ ;  /* 0x0000000e11007210 */ /* 0x000fe40007f5e0ff */
[----:B------:R-:W-:Y:S01]  /*0770*/  LEA.HI.X R29, R16, UR9, R19, 0x2, P1 ;  /* 0x00000009101d7c11 */ /* 0x000fe200088f1413 */
[----:B------:R-:W-:Y:S01]  /*0780*/  IMAD.WIDE.U32 R22, R5, R10, R12 ;  /* 0x0000000a05167225 */ /* 0x000fe200078e000c */
[----:B------:R-:W-:Y:S01]  /*0790*/  LEA R16, P1, R0, UR8, 0x2 ;  /* 0x0000000800107c11 */ /* 0x000fe2000f8210ff */
[----:B------:R-:W2:Y:S01]  /*07a0*/  LDG.E R20, desc[UR6][R20.64] ;  /* 0x0000000614147981 */ /* 0x000ea2000c1e1900 */
[----:B------:R-:W-:Y:S01]  /*07b0*/  LEA R6, P3, R8, UR10, 0x2 ;  /* 0x0000000a08067c11 */ /* 0x000fe2000f8610ff */
[----:B------:R-:W-:-:S02]  /*07c0*/  IMAD.X R17, RZ, RZ, R4, P2 ;  /* 0x000000ffff117224 */ /* 0x000fc400010e0604 */
[CC--:B------:R-:W-:Y:S01]  /*07d0*/  IMAD R9, R5.reuse, R11.reuse, R23 ;  /* 0x0000000b05097224 */ /* 0x0c0fe200078e0217 */
[----:B------:R-:W-:Y:S01]  /*07e0*/  LEA.HI.X R7, R8, UR11, R7, 0x2, P3 ;  /* 0x0000000b08077c11 */ /* 0x000fe200098f1407 */
[----:B------:R-:W2:Y:S01]  /*07f0*/  LDG.E R29, desc[UR6][R28.64] ;  /* 0x000000061c1d7981 */ /* 0x000ea2000c1e1900 */
[----:B------:R-:W-:Y:S02]  /*0800*/  LEA.HI.X R17, R0, UR9, R17, 0x2, P1 ;  /* 0x0000000900117c11 */ /* 0x000fe400088f1411 */
[----:B------:R-:W-:Y:S01]  /*0810*/  IADD3 R0, P1, PT, R5, R14, RZ ;  /* 0x0000000e05007210 */ /* 0x000fe20007f3e0ff */
[----:B------:R-:W-:Y:S01]  /*0820*/  VIADD R5, R2, 0x3 ;  /* 0x0000000302057836 */ /* 0x000fe20000000000 */
[C---:B------:R-:W-:Y:S01]  /*0830*/  LEA R8, P2, R22.reuse, UR10, 0x2 ;  /* 0x0000000a16087c11 */ /* 0x040fe2000f8410ff */
[----:B------:R-:W3:Y:S02]  /*0840*/  LDG.E R16, desc[UR6][R16.64] ;  /* 0x0000000610107981 */ /* 0x000ee4000c1e1900 */
[----:B------:R-:W-:Y:S01]  /*0850*/  IMAD.X R19, RZ, RZ, R4, P1 ;  /* 0x000000ffff137224 */ /* 0x000fe200008e0604 */
[----:B------:R-:W-:Y:S01]  /*0860*/  LEA.HI.X R9, R22, UR11, R9, 0x2, P2 ;  /* 0x0000000b16097c11 */ /* 0x000fe200090f1409 */
[C---:B------:R-:W-:Y:S01]  /*0870*/  IMAD.WIDE.U32 R26, R5.reuse, R10, R12 ;  /* 0x0000000a051a7225 */ /* 0x040fe200078e000c */
[C---:B------:R-:W-:Y:S01]  /*0880*/  LEA R22, P1, R0.reuse, UR8, 0x2 ;  /* 0x0000000800167c11 */ /* 0x040fe2000f8210ff */
[----:B------:R-:W3:Y:S03]  /*0890*/  LDG.E R6, desc[UR6][R6.64] ;  /* 0x0000000606067981 */ /* 0x000ee6000c1e1900 */
[----:B------:R-:W-:Y:S01]  /*08a0*/  LEA.HI.X R23, R0, UR9, R19, 0x2, P1 ;  /* 0x0000000900177c11 */ /* 0x000fe200088f1413 */
[C---:B------:R-:W-:Y:S01]  /*08b0*/  IMAD R19, R5.reuse, R11, R27 ;  /* 0x0000000b05137224 */ /* 0x040fe200078e021b */
[C---:B------:R-:W-:Y:S01]  /*08c0*/  LEA R24, P1, R26.reuse, UR10, 0x2 ;  /* 0x0000000a1a187c11 */ /* 0x040fe2000f8210ff */
[----:B------:R-:W4:Y:S03]  /*08d0*/  LDG.E R8, desc[UR6][R8.64] ;  /* 0x0000000608087981 */ /* 0x000f26000c1e1900 */
[----:B------:R-:W-:Y:S01]  /*08e0*/  LEA.HI.X R25, R26, UR11, R19, 0x2, P1 ;  /* 0x0000000b1a197c11 */ /* 0x000fe200088f1413 */
[----:B------:R-:W4:Y:S01]  /*08f0*/  LDG.E R22, desc[UR6][R22.64] ;  /* 0x0000000616167981 */ /* 0x000f22000c1e1900 */
[----:B------:R-:W-:-:S03]  /*0900*/  IADD3 R5, P1, PT, R5, R14, RZ ;  /* 0x0000000e05057210 */ /* 0x000fc60007f3e0ff */
[----:B------:R-:W5:Y:S01]  /*0910*/  LDG.E R24, desc[UR6][R24.64] ;  /* 0x0000000618187981 */ /* 0x000f62000c1e1900 */
[----:B------:R-:W-:Y:S01]  /*0920*/  LEA R26, P2, R5, UR8, 0x2 ;  /* 0x00000008051a7c11 */ /* 0x000fe2000f8410ff */
[----:B------:R-:W-:-:S05]  /*0930*/  IMAD.X R0, RZ, RZ, R4, P1 ;  /* 0x000000ffff007224 */ /* 0x000fca00008e0604 */
[----:B------:R-:W-:-:S05]  /*0940*/  LEA.HI.X R27, R5, UR9, R0, 0x2, P2 ;  /* 0x00000009051b7c11 */ /* 0x000fca00090f1400 */
[----:B------:R-:W5:Y:S01]  /*0950*/  LDG.E R26, desc[UR6][R26.64] ;  /* 0x000000061a1a7981 */ /* 0x000f62000c1e1900 */
[----:B------:R-:W-:Y:S01]  /*0960*/  VIADD R2, R2, 0x4 ;  /* 0x0000000402027836 */ /* 0x000fe20000000000 */
[----:B------:R-:W-:Y:S01]  /*0970*/  UMOV UR4, URZ ;  /* 0x000000ff00047c82 */ /* 0x000fe20008000000 */
[----:B--2---:R-:W-:-:S04]  /*0980*/  FFMA R29, R29, R20, R18 ;  /* 0x000000141d1d7223 */ /* 0x004fc80000000012 */
[----:B---3--:R-:W-:-:S04]  /*0990*/  FFMA R29, R16, R6, R29 ;  /* 0x00000006101d7223 */ /* 0x008fc8000000001d */
[----:B----4-:R-:W-:-:S04]  /*09a0*/  FFMA R29, R22, R8, R29 ;  /* 0x00000008161d7223 */ /* 0x010fc8000000001d */
[----:B-----5:R-:W-:-:S07]  /*09b0*/  FFMA R18, R26, R24, R29 ;  /* 0x000000181a127223 */ /* 0x020fce000000001d */
.L_x_7:
[----:B------:R-:W-:Y:S05]  /*09c0*/  @!P0 BRA `(.L_x_6) ;  /* 0x0000000000d48947 */ /* 0x000fea0003800000 */
[----:B------:R-:W-:Y:S02]  /*09d0*/  ISETP.NE.U32.AND P1, PT, R3, 0x1, PT ;  /* 0x000000010300780c */ /* 0x000fe40003f25070 */
[----:B------:R-:W-:Y:S02]  /*09e0*/  LOP3.LUT R0, R10, 0x1, RZ, 0xc0, !PT ;  /* 0x000000010a007812 */ /* 0x000fe400078ec0ff */
[----:B------:R-:W-:Y:S02]  /*09f0*/  ISETP.NE.AND.EX P1, PT, RZ, RZ, PT, P1 ;  /* 0x000000ffff00720c */ /* 0x000fe40003f25310 */
[----:B------:R-:W-:-:S04]  /*0a00*/  ISETP.NE.U32.AND P0, PT, R0, 0x1, PT ;  /* 0x000000010000780c */ /* 0x000fc80003f05070 */
[----:B------:R-:W-:-:S07]  /*0a10*/  ISETP.NE.U32.AND.EX P0, PT, RZ, RZ, PT, P0 ;  /* 0x000000ffff00720c */ /* 0x000fce0003f05100 */
[----:B------:R-:W-:Y:S06]  /*0a20*/  @!P1 BRA `(.L_x_8) ;  /* 0x0000000000789947 */ /* 0x000fec0003800000 */
[----:B------:R-:W0:Y:S01]  /*0a30*/  LDCU.128 UR8, c[0x0][0x380] ;  /* 0x00007000ff0877ac */ /* 0x000e220008000c00 */
[----:B------:R-:W-:Y:S01]  /*0a40*/  IMAD R0, R10, UR4, RZ ;  /* 0x000000040a007c24 */ /* 0x000fe2000f8e02ff */
[----:B------:R-:W-:Y:S01]  /*0a50*/  IADD3 R3, P1, PT, R2, R14, RZ ;  /* 0x0000000e02037210 */ /* 0x000fe20007f3e0ff */
[----:B------:R-:W-:Y:S02]  /*0a60*/  IMAD.MOV.U32 R16, RZ, RZ, R12 ;  /* 0x000000ffff107224 */ /* 0x000fe400078e000c */
[----:B------:R-:W-:Y:S01]  /*0a70*/  IMAD.MOV.U32 R17, RZ, RZ, R13 ;  /* 0x000000ffff117224 */ /* 0x000fe200078e000d */
[----:B------:R-:W-:Y:S01]  /*0a80*/  IADD3.X R20, PT, PT, R4, UR4, RZ, P1, !PT ;  /* 0x0000000404147c10 */ /* 0x000fe20008ffe4ff */
[C---:B------:R-:W-:Y:S02]  /*0a90*/  VIADD R19, R2.reuse, 0x1 ;  /* 0x0000000102137836 */ /* 0x040fe40000000000 */
[C---:B------:R-:W-:Y:S02]  /*0aa0*/  IMAD R5, R2.reuse, R11, R0 ;  /* 0x0000000b02057224 */ /* 0x040fe400078e0200 */
[----:B------:R-:W-:Y:S01]  /*0ab0*/  IMAD.WIDE.U32 R8, R2, R10, R16 ;  /* 0x0000000a02087225 */ /* 0x000fe200078e0010 */
[----:B------:R-:W-:-:S03]  /*0ac0*/  IADD3 R0, P1, PT, R19, R14, RZ ;  /* 0x0000000e13007210 */ /* 0x000fc60007f3e0ff */
[----:B------:R-:W-:Y:S01]  /*0ad0*/  IMAD.WIDE.U32 R16, R19, R10, R16 ;  /* 0x0000000a13107225 */ /* 0x000fe200078e0010 */
[----:B0-----:R-:W-:-:S03]  /*0ae0*/  LEA R6, P2, R3, UR8, 0x2 ;  /* 0x0000000803067c11 */ /* 0x001fc6000f8410ff */
[----:B------:R-:W-:Y:S01]  /*0af0*/  IMAD.IADD R5, R9, 0x1, R5 ;  /* 0x0000000109057824 */ /* 0x000fe200078e0205 */
[----:B------:R-:W-:Y:S01]  /*0b00*/  LEA R24, P4, R16, UR10, 0x2 ;  /* 0x0000000a10187c11 */ /* 0x000fe2000f8810ff */
[----:B------:R-:W-:Y:S01]  /*0b10*/  IMAD R19, R19, R11, R17 ;  /* 0x0000000b13137224 */ /* 0x000fe200078e0211 */
[----:B------:R-:W-:Y:S01]  /*0b20*/  LEA.HI.X R7, R3, UR9, R20, 0x2, P2 ;  /* 0x0000000903077c11 */ /* 0x000fe200090f1414 */
[----:B------:R-:W-:Y:S01]  /*0b30*/  IMAD.X R3, RZ, RZ, R4, P1 ;  /* 0x000000ffff037224 */ /* 0x000fe200008e0604 */
[----:B------:R-:W-:Y:S02]  /*0b40*/  LEA R22, P2, R8, UR10, 0x2 ;  /* 0x0000000a08167c11 */ /* 0x000fe4000f8410ff */
[----:B------:R-:W-:Y:S02]  /*0b50*/  LEA R20, P3, R0, UR8, 0x2 ;  /* 0x0000000800147c11 */ /* 0x000fe4000f8610ff */
[----:B------:R-:W-:Y:S01]  /*0b60*/  LEA.HI.X R23, R8, UR11, R5, 0x2, P2 ;  /* 0x0000000b08177c11 */ /* 0x000fe200090f1405 */
[----:B------:R-:W2:Y:S01]  /*0b70*/  LDG.E R7, desc[UR6][R6.64] ;  /* 0x0000000606077981 */ /* 0x000ea2000c1e1900 */
[----:B------:R-:W-:-:S02]  /*0b80*/  LEA.HI.X R21, R0, UR9, R3, 0x2, P3 ;  /* 0x0000000900157c11 */ /* 0x000fc400098f1403 */
[----:B------:R-:W-:Y:S01]  /*0b90*/  LEA.HI.X R25, R16, UR11, R19, 0x2, P4 ;  /* 0x0000000b10197c11 */ /* 0x000fe2000a0f1413 */
[----:B------:R-:W2:Y:S04]  /*0ba0*/  LDG.E R22, desc[UR6][R22.64] ;  /* 0x0000000616167981 */ /* 0x000ea8000c1e1900 */
[----:B------:R-:W3:Y:S04]  /*0bb0*/  LDG.E R21, desc[UR6][R20.64] ;  /* 0x0000000614157981 */ /* 0x000ee8000c1e1900 */
[----:B------:R-:W3:Y:S01]  /*0bc0*/  LDG.E R24, desc[UR6][R24.64] ;  /* 0x0000000618187981 */ /* 0x000ee2000c1e1900 */
[----:B------:R-:W-:Y:S01]  /*0bd0*/  VIADD R2, R2, 0x2 ;  /* 0x0000000202027836 */ /* 0x000fe20000000000 */
[----:B------:R-:W-:Y:S01]  /*0be0*/  UMOV UR4, URZ ;  /* 0x000000ff00047c82 */ /* 0x000fe20008000000 */
[----:B--2---:R-:W-:-:S04]  /*0bf0*/  FFMA R18, R7, R22, R18 ;  /* 0x0000001607127223 */ /* 0x004fc80000000012 */
[----:B---3--:R-:W-:-:S07]  /*0c00*/  FFMA R18, R21, R24, R18 ;  /* 0x0000001815127223 */ /* 0x008fce0000000012 */
.L_x_8:
[----:B------:R-:W-:Y:S05]  /*0c10*/  @P0 BRA `(.L_x_6) ;  /* 0x0000000000400947 */ /* 0x000fea0003800000 */
[----:B------:R-:W0:Y:S01]  /*0c20*/  LDCU.128 UR8, c[0x0][0x380] ;  /* 0x00007000ff0877ac */ /* 0x000e220008000c00 */
[----:B------:R-:W-:Y:S01]  /*0c30*/  IMAD R3, R10, UR4, RZ ;  /* 0x000000040a037c24 */ /* 0x000fe2000f8e02ff */
[C---:B------:R-:W-:Y:S01]  /*0c40*/  IADD3 R0, P0, PT, R2.reuse, R14, RZ ;  /* 0x0000000e02007210 */ /* 0x040fe20007f1e0ff */
[----:B------:R-:W-:Y:S02]  /*0c50*/  IMAD.MOV.U32 R6, RZ, RZ, R12 ;  /* 0x000000ffff067224 */ /* 0x000fe400078e000c */
[----:B------:R-:W-:Y:S02]  /*0c60*/  IMAD.MOV.U32 R7, RZ, RZ, R13 ;  /* 0x000000ffff077224 */ /* 0x000fe400078e000d */
[----:B------:R-:W-:Y:S01]  /*0c70*/  IMAD R5, R2, R11, R3 ;  /* 0x0000000b02057224 */ /* 0x000fe200078e0203 */
[----:B------:R-:W-:Y:S01]  /*0c80*/  IADD3.X R3, PT, PT, R4, UR4, RZ, P0, !PT ;  /* 0x0000000404037c10 */ /* 0x000fe200087fe4ff */
[----:B------:R-:W-:-:S04]  /*0c90*/  IMAD.WIDE.U32 R6, R2, R10, R6 ;  /* 0x0000000a02067225 */ /* 0x000fc800078e0006 */
[----:B------:R-:W-:Y:S01]  /*0ca0*/  IMAD.IADD R5, R7, 0x1, R5 ;  /* 0x0000000107057824 */ /* 0x000fe200078e0205 */
[----:B0-----:R-:W-:Y:S02]  /*0cb0*/  LEA R2, P1, R0, UR8, 0x2 ;  /* 0x0000000800027c11 */ /* 0x001fe4000f8210ff */
[----:B------:R-:W-:Y:S02]  /*0cc0*/  LEA R8, P0, R6, UR10, 0x2 ;  /* 0x0000000a06087c11 */ /* 0x000fe4000f8010ff */
[----:B------:R-:W-:Y:S02]  /*0cd0*/  LEA.HI.X R3, R0, UR9, R3, 0x2, P1 ;  /* 0x0000000900037c11 */ /* 0x000fe400088f1403 */
[----:B------:R-:W-:-:S04]  /*0ce0*/  LEA.HI.X R9, R6, UR11, R5, 0x2, P0 ;  /* 0x0000000b06097c11 */ /* 0x000fc800080f1405 */
[----:B------:R-:W2:Y:S04]  /*0cf0*/  LDG.E R3, desc[UR6][R2.64] ;  /* 0x0000000602037981 */ /* 0x000ea8000c1e1900 */
[----:B------:R-:W2:Y:S02]  /*0d00*/  LDG.E R8, desc[UR6][R8.64] ;  /* 0x0000000608087981 */ /* 0x000ea4000c1e1900 */
[----:B--2---:R-:W-:-:S07]  /*0d10*/  FFMA R18, R3, R8, R18 ;  /* 0x0000000803127223 */ /* 0x004fce0000000012 */
.L_x_6:
[----:B------:R-:W0:Y:S01]  /*0d20*/  LDCU.64 UR4, c[0x0][0x390] ;  /* 0x00007200ff0477ac */ /* 0x000e220008000a00 */
[----:B------:R-:W-:-:S05]  /*0d30*/  IADD3 R14, P0, PT, R12, R14, RZ ;  /* 0x0000000e0c0e7210 */ /* 0x000fca0007f1e0ff */
[----:B------:R-:W-:Y:S01]  /*0d40*/  IMAD.X R13, R13, 0x1, R4, P0 ;  /* 0x000000010d0d7824 */ /* 0x000fe200000e0604 */
[----:B0-----:R-:W-:-:S04]  /*0d50*/  LEA R2, P0, R14, UR4, 0x2 ;  /* 0x000000040e027c11 */ /* 0x001fc8000f8010ff */
[----:B------:R-:W-:-:S05]  /*0d60*/  LEA.HI.X R3, R14, UR5, R13, 0x2, P0 ;  /* 0x000000050e037c11 */ /* 0x000fca00080f140d */
[----:B------:R-:W-:Y:S01]  /*0d70*/  STG.E desc[UR6][R2.64], R18 ;  /* 0x0000001202007986 */ /* 0x000fe2000c101906 */
[----:B------:R-:W-:Y:S05]  /*0d80*/  EXIT ;  /* 0x000000000000794d */ /* 0x000fea0003800000 */
.L_x_9:
        /* <DEDUP_REMOVED lines=15> */
.L_x_11:


//--------------------- .nv.shared._Z15matrix_multiplyPfS_S_m --------------------------
	.section	.nv.shared._Z15matrix_multiplyPfS_S_m,"aw",@nobits
	.sectionflags	@""
	.align	4
.nv.shared._Z15matrix_multiplyPfS_S_m:
	.zero		3072


//--------------------- .nv.shared.reserved.0     --------------------------
	.section	.nv.shared.reserved.0,"aw",@nobits
	.weak		__nv_reservedSMEM_offset_0_alias
	.size		__nv_reservedSMEM_offset_0_alias, 0, 64
	.other		__nv_reservedSMEM_offset_0_alias,@"STO_CUDA_RESERVED_SHARED STV_DEFAULT"
__nv_reservedSMEM_offset_0_alias:
	.zero		0
	.zero		64


//--------------------- .nv.constant0._Z15matrix_multiplyPfS_S_m --------------------------
	.section	.nv.constant0._Z15matrix_multiplyPfS_S_m,"a",@progbits
	.sectionflags	@""
	.align	4
.nv.constant0._Z15matrix_multiplyPfS_S_m:
	.zero		928


//--------------------- .nv.constant0._Z22matrix_multiply_simplePfS_S_m --------------------------
	.section	.nv.constant0._Z22matrix_multiply_simplePfS_S_m,"a",@progbits
	.sectionflags	@""
	.align	4
.nv.constant0._Z22matrix_multiply_simplePfS_S_m:
	.zero		928


//--------------------- SYMBOLS --------------------------

	.type		.nv.reservedSmem.offset0,@object
	.size		.nv.reservedSmem.offset0,0x4
	.type		.nv.reservedSmem.cap,@object
	.size		.nv.reservedSmem.cap,0x4
